//
// Generated by NVIDIA NVVM Compiler
//
// Compiler Build ID: CL-36424714
// Cuda compilation tools, release 13.0, V13.0.88
// Based on NVVM 20.0.0
//

.version 9.0
.target sm_100
.address_size 64

	// .globl	natr_batch_f32
// _ZZN34_INTERNAL_d0f7a864_4_k_cu_3edc0c5816block_reduce_sumEfE9warp_sums has been demoted

.visible .entry natr_batch_f32(
	.param .u64 .ptr .align 1 natr_batch_f32_param_0,
	.param .u64 .ptr .align 1 natr_batch_f32_param_1,
	.param .u64 .ptr .align 1 natr_batch_f32_param_2,
	.param .u32 natr_batch_f32_param_3,
	.param .u32 natr_batch_f32_param_4,
	.param .u32 natr_batch_f32_param_5,
	.param .u64 .ptr .align 1 natr_batch_f32_param_6
)
{
	.reg .pred 	%p<47>;
	.reg .b32 	%r<74>;
	.reg .b32 	%f<80>;
	.reg .b64 	%rd<35>;
	.reg .b64 	%fd<44>;
	// demoted variable
	.shared .align 4 .b8 _ZZN34_INTERNAL_d0f7a864_4_k_cu_3edc0c5816block_reduce_sumEfE9warp_sums[128];
	ld.param.u64 	%rd12, [natr_batch_f32_param_0];
	ld.param.u64 	%rd13, [natr_batch_f32_param_1];
	ld.param.u64 	%rd11, [natr_batch_f32_param_2];
	ld.param.u32 	%r28, [natr_batch_f32_param_3];
	ld.param.u32 	%r29, [natr_batch_f32_param_4];
	ld.param.u32 	%r30, [natr_batch_f32_param_5];
	ld.param.u64 	%rd14, [natr_batch_f32_param_6];
	cvta.to.global.u64 	%rd1, %rd12;
	cvta.to.global.u64 	%rd2, %rd14;
	cvta.to.global.u64 	%rd3, %rd13;
	mov.u32 	%r1, %ctaid.x;
	setp.ge.s32 	%p1, %r1, %r30;
	@%p1 bra 	$L__BB0_34;
	cvta.to.global.u64 	%rd15, %rd11;
	mul.wide.u32 	%rd16, %r1, 4;
	add.s64 	%rd17, %rd15, %rd16;
	ld.global.nc.u32 	%r2, [%rd17];
	setp.lt.s32 	%p2, %r2, 1;
	@%p2 bra 	$L__BB0_34;
	add.s32 	%r71, %r2, %r29;
	mul.lo.s32 	%r4, %r28, %r1;
	mov.u32 	%r5, %tid.x;
	setp.ge.s32 	%p3, %r5, %r28;
	@%p3 bra 	$L__BB0_5;
	mov.u32 	%r6, %ntid.x;
	mov.u32 	%r66, %r5;
$L__BB0_4:
	add.s32 	%r31, %r66, %r4;
	mul.wide.s32 	%rd18, %r31, 4;
	add.s64 	%rd19, %rd2, %rd18;
	mov.b32 	%r32, 2147483647;
	st.global.u32 	[%rd19], %r32;
	add.s32 	%r66, %r66, %r6;
	setp.lt.s32 	%p4, %r66, %r28;
	@%p4 bra 	$L__BB0_4;
$L__BB0_5:
	bar.sync 	0;
	setp.ge.s32 	%p5, %r29, %r28;
	setp.lt.s32 	%p6, %r28, %r71;
	or.pred  	%p7, %p5, %p6;
	@%p7 bra 	$L__BB0_34;
	setp.ge.u32 	%p8, %r5, %r2;
	mov.f32 	%f72, 0f00000000;
	@%p8 bra 	$L__BB0_9;
	mov.f32 	%f72, 0f00000000;
	mov.u32 	%r9, %ntid.x;
	mov.u32 	%r67, %r5;
$L__BB0_8:
	add.s32 	%r33, %r67, %r29;
	mul.wide.s32 	%rd20, %r33, 4;
	add.s64 	%rd21, %rd1, %rd20;
	ld.global.nc.f32 	%f28, [%rd21];
	add.f32 	%f72, %f72, %f28;
	add.s32 	%r67, %r67, %r9;
	setp.lt.s32 	%p9, %r67, %r2;
	@%p9 bra 	$L__BB0_8;
$L__BB0_9:
	and.b32  	%r12, %r5, 31;
	mov.b32 	%r34, %f72;
	shfl.sync.down.b32	%r35|%p10, %r34, 16, 31, -1;
	mov.b32 	%f29, %r35;
	add.f32 	%f30, %f72, %f29;
	mov.b32 	%r36, %f30;
	shfl.sync.down.b32	%r37|%p11, %r36, 8, 31, -1;
	mov.b32 	%f31, %r37;
	add.f32 	%f32, %f30, %f31;
	mov.b32 	%r38, %f32;
	shfl.sync.down.b32	%r39|%p12, %r38, 4, 31, -1;
	mov.b32 	%f33, %r39;
	add.f32 	%f34, %f32, %f33;
	mov.b32 	%r40, %f34;
	shfl.sync.down.b32	%r41|%p13, %r40, 2, 31, -1;
	mov.b32 	%f35, %r41;
	add.f32 	%f36, %f34, %f35;
	mov.b32 	%r42, %f36;
	shfl.sync.down.b32	%r43|%p14, %r42, 1, 31, -1;
	mov.b32 	%f37, %r43;
	add.f32 	%f4, %f36, %f37;
	setp.ne.s32 	%p15, %r12, 0;
	@%p15 bra 	$L__BB0_11;
	shr.u32 	%r44, %r5, 3;
	mov.u32 	%r45, _ZZN34_INTERNAL_d0f7a864_4_k_cu_3edc0c5816block_reduce_sumEfE9warp_sums;
	add.s32 	%r46, %r45, %r44;
	st.shared.f32 	[%r46], %f4;
$L__BB0_11:
	bar.sync 	0;
	setp.gt.u32 	%p16, %r5, 31;
	@%p16 bra 	$L__BB0_34;
	mov.u32 	%r47, %ntid.x;
	add.s32 	%r48, %r47, 31;
	shr.u32 	%r49, %r48, 5;
	setp.ge.u32 	%p17, %r12, %r49;
	mov.f32 	%f73, 0f00000000;
	@%p17 bra 	$L__BB0_14;
	shl.b32 	%r50, %r12, 2;
	mov.u32 	%r51, _ZZN34_INTERNAL_d0f7a864_4_k_cu_3edc0c5816block_reduce_sumEfE9warp_sums;
	add.s32 	%r52, %r51, %r50;
	ld.shared.f32 	%f73, [%r52];
$L__BB0_14:
	mov.b32 	%r53, %f73;
	shfl.sync.down.b32	%r54|%p18, %r53, 16, 31, -1;
	mov.b32 	%f39, %r54;
	add.f32 	%f40, %f73, %f39;
	mov.b32 	%r55, %f40;
	shfl.sync.down.b32	%r56|%p19, %r55, 8, 31, -1;
	mov.b32 	%f41, %r56;
	add.f32 	%f42, %f40, %f41;
	mov.b32 	%r57, %f42;
	shfl.sync.down.b32	%r58|%p20, %r57, 4, 31, -1;
	mov.b32 	%f43, %r58;
	add.f32 	%f44, %f42, %f43;
	mov.b32 	%r59, %f44;
	shfl.sync.down.b32	%r60|%p21, %r59, 2, 31, -1;
	mov.b32 	%f45, %r60;
	add.f32 	%f46, %f44, %f45;
	mov.b32 	%r61, %f46;
	shfl.sync.down.b32	%r62|%p22, %r61, 1, 31, -1;
	mov.b32 	%f47, %r62;
	add.f32 	%f7, %f46, %f47;
	setp.ne.s32 	%p23, %r5, 0;
	@%p23 bra 	$L__BB0_34;
	cvt.f64.f32 	%fd11, %f7;
	cvt.rn.f64.u32 	%fd12, %r2;
	rcp.rn.f64 	%fd1, %fd12;
	mul.f64 	%fd42, %fd1, %fd11;
	cvt.s64.s32 	%rd4, %r71;
	mul.wide.s32 	%rd22, %r71, 4;
	add.s64 	%rd23, %rd3, %rd22;
	ld.global.nc.f32 	%f49, [%rd23+-4];
	abs.f32 	%f50, %f49;
	setp.equ.f32 	%p24, %f50, 0f7F800000;
	setp.eq.f32 	%p25, %f49, 0f00000000;
	mov.f32 	%f74, 0f7FFFFFFF;
	or.pred  	%p26, %p24, %p25;
	@%p26 bra 	$L__BB0_17;
	cvt.f64.f32 	%fd13, %f49;
	div.rn.f64 	%fd14, %fd42, %fd13;
	mul.f64 	%fd15, %fd14, 0d4059000000000000;
	cvt.rn.f32.f64 	%f74, %fd15;
$L__BB0_17:
	cvt.s64.s32 	%rd24, %r4;
	add.s64 	%rd25, %rd4, %rd24;
	shl.b64 	%rd26, %rd25, 2;
	add.s64 	%rd27, %rd2, %rd26;
	st.global.f32 	[%rd27+-4], %f74;
	setp.le.s32 	%p27, %r28, %r71;
	@%p27 bra 	$L__BB0_34;
	sub.s32 	%r63, %r28, %r71;
	and.b32  	%r13, %r63, 3;
	setp.eq.s32 	%p28, %r13, 0;
	@%p28 bra 	$L__BB0_23;
	add.s32 	%r69, %r71, %r4;
	neg.s32 	%r68, %r13;
$L__BB0_20:
	.pragma "nounroll";
	mul.wide.s32 	%rd28, %r71, 4;
	add.s64 	%rd29, %rd3, %rd28;
	add.s64 	%rd30, %rd1, %rd28;
	ld.global.nc.f32 	%f52, [%rd30];
	cvt.f64.f32 	%fd16, %f52;
	sub.f64 	%fd17, %fd16, %fd42;
	fma.rn.f64 	%fd42, %fd1, %fd17, %fd42;
	ld.global.nc.f32 	%f53, [%rd29];
	abs.f32 	%f54, %f53;
	setp.equ.f32 	%p29, %f54, 0f7F800000;
	setp.eq.f32 	%p30, %f53, 0f00000000;
	mov.f32 	%f75, 0f7FFFFFFF;
	or.pred  	%p31, %p29, %p30;
	@%p31 bra 	$L__BB0_22;
	cvt.f64.f32 	%fd18, %f53;
	div.rn.f64 	%fd19, %fd42, %fd18;
	mul.f64 	%fd20, %fd19, 0d4059000000000000;
	cvt.rn.f32.f64 	%f75, %fd20;
$L__BB0_22:
	mul.wide.s32 	%rd31, %r69, 4;
	add.s64 	%rd32, %rd2, %rd31;
	st.global.f32 	[%rd32], %f75;
	add.s32 	%r71, %r71, 1;
	add.s32 	%r69, %r69, 1;
	add.s32 	%r68, %r68, 1;
	setp.ne.s32 	%p32, %r68, 0;
	@%p32 bra 	$L__BB0_20;
$L__BB0_23:
	sub.s32 	%r64, %r2, %r28;
	add.s32 	%r65, %r64, %r29;
	setp.gt.u32 	%p33, %r65, -4;
	@%p33 bra 	$L__BB0_34;
	add.s64 	%rd5, %rd1, 8;
	add.s64 	%rd6, %rd3, 8;
	add.s64 	%rd7, %rd2, 8;
	add.s32 	%r72, %r71, %r4;
$L__BB0_25:
	mul.wide.s32 	%rd33, %r71, 4;
	add.s64 	%rd8, %rd5, %rd33;
	add.s64 	%rd9, %rd6, %rd33;
	ld.global.nc.f32 	%f56, [%rd8+-8];
	cvt.f64.f32 	%fd21, %f56;
	sub.f64 	%fd22, %fd21, %fd42;
	fma.rn.f64 	%fd7, %fd1, %fd22, %fd42;
	ld.global.nc.f32 	%f57, [%rd9+-8];
	abs.f32 	%f58, %f57;
	setp.equ.f32 	%p34, %f58, 0f7F800000;
	setp.eq.f32 	%p35, %f57, 0f00000000;
	mov.f32 	%f76, 0f7FFFFFFF;
	or.pred  	%p36, %p34, %p35;
	@%p36 bra 	$L__BB0_27;
	cvt.f64.f32 	%fd23, %f57;
	div.rn.f64 	%fd24, %fd7, %fd23;
	mul.f64 	%fd25, %fd24, 0d4059000000000000;
	cvt.rn.f32.f64 	%f76, %fd25;
$L__BB0_27:
	mul.wide.s32 	%rd34, %r72, 4;
	add.s64 	%rd10, %rd7, %rd34;
	st.global.f32 	[%rd10+-8], %f76;
	ld.global.nc.f32 	%f60, [%rd8+-4];
	cvt.f64.f32 	%fd26, %f60;
	sub.f64 	%fd27, %fd26, %fd7;
	fma.rn.f64 	%fd8, %fd1, %fd27, %fd7;
	ld.global.nc.f32 	%f61, [%rd9+-4];
	abs.f32 	%f62, %f61;
	setp.equ.f32 	%p37, %f62, 0f7F800000;
	setp.eq.f32 	%p38, %f61, 0f00000000;
	mov.f32 	%f77, 0f7FFFFFFF;
	or.pred  	%p39, %p37, %p38;
	@%p39 bra 	$L__BB0_29;
	cvt.f64.f32 	%fd28, %f61;
	div.rn.f64 	%fd29, %fd8, %fd28;
	mul.f64 	%fd30, %fd29, 0d4059000000000000;
	cvt.rn.f32.f64 	%f77, %fd30;
$L__BB0_29:
	st.global.f32 	[%rd10+-4], %f77;
	ld.global.nc.f32 	%f64, [%rd8];
	cvt.f64.f32 	%fd31, %f64;
	sub.f64 	%fd32, %fd31, %fd8;
	fma.rn.f64 	%fd9, %fd1, %fd32, %fd8;
	ld.global.nc.f32 	%f65, [%rd9];
	abs.f32 	%f66, %f65;
	setp.equ.f32 	%p40, %f66, 0f7F800000;
	setp.eq.f32 	%p41, %f65, 0f00000000;
	mov.f32 	%f78, 0f7FFFFFFF;
	or.pred  	%p42, %p40, %p41;
	@%p42 bra 	$L__BB0_31;
	cvt.f64.f32 	%fd33, %f65;
	div.rn.f64 	%fd34, %fd9, %fd33;
	mul.f64 	%fd35, %fd34, 0d4059000000000000;
	cvt.rn.f32.f64 	%f78, %fd35;
$L__BB0_31:
	st.global.f32 	[%rd10], %f78;
	ld.global.nc.f32 	%f68, [%rd8+4];
	cvt.f64.f32 	%fd36, %f68;
	sub.f64 	%fd37, %fd36, %fd9;
	fma.rn.f64 	%fd42, %fd1, %fd37, %fd9;
	ld.global.nc.f32 	%f69, [%rd9+4];
	abs.f32 	%f70, %f69;
	setp.equ.f32 	%p43, %f70, 0f7F800000;
	setp.eq.f32 	%p44, %f69, 0f00000000;
	mov.f32 	%f79, 0f7FFFFFFF;
	or.pred  	%p45, %p43, %p44;
	@%p45 bra 	$L__BB0_33;
	cvt.f64.f32 	%fd38, %f69;
	div.rn.f64 	%fd39, %fd42, %fd38;
	mul.f64 	%fd40, %fd39, 0d4059000000000000;
	cvt.rn.f32.f64 	%f79, %fd40;
$L__BB0_33:
	st.global.f32 	[%rd10+4], %f79;
	add.s32 	%r71, %r71, 4;
	add.s32 	%r72, %r72, 4;
	setp.lt.s32 	%p46, %r71, %r28;
	@%p46 bra 	$L__BB0_25;
$L__BB0_34:
	ret;

}
	// .globl	natr_many_series_one_param_f32
.visible .entry natr_many_series_one_param_f32(
	.param .u64 .ptr .align 1 natr_many_series_one_param_f32_param_0,
	.param .u64 .ptr .align 1 natr_many_series_one_param_f32_param_1,
	.param .u64 .ptr .align 1 natr_many_series_one_param_f32_param_2,
	.param .u32 natr_many_series_one_param_f32_param_3,
	.param .u32 natr_many_series_one_param_f32_param_4,
	.param .u32 natr_many_series_one_param_f32_param_5,
	.param .u64 .ptr .align 1 natr_many_series_one_param_f32_param_6,
	.param .u64 .ptr .align 1 natr_many_series_one_param_f32_param_7
)
{
	.reg .pred 	%p<60>;
	.reg .b32 	%r<195>;
	.reg .b32 	%f<237>;
	.reg .b64 	%rd<118>;
	.reg .b64 	%fd<54>;

	ld.param.u64 	%rd30, [natr_many_series_one_param_f32_param_0];
	ld.param.u64 	%rd31, [natr_many_series_one_param_f32_param_1];
	ld.param.u64 	%rd32, [natr_many_series_one_param_f32_param_2];
	ld.param.u32 	%r78, [natr_many_series_one_param_f32_param_3];
	ld.param.u32 	%r79, [natr_many_series_one_param_f32_param_4];
	ld.param.u32 	%r80, [natr_many_series_one_param_f32_param_5];
	ld.param.u64 	%rd33, [natr_many_series_one_param_f32_param_7];
	cvta.to.global.u64 	%rd1, %rd31;
	cvta.to.global.u64 	%rd2, %rd30;
	cvta.to.global.u64 	%rd3, %rd33;
	cvta.to.global.u64 	%rd4, %rd32;
	min.s32 	%r81, %r78, %r79;
	min.s32 	%r82, %r81, %r80;
	setp.lt.s32 	%p1, %r82, 1;
	@%p1 bra 	$L__BB1_60;
	mov.u32 	%r1, %tid.x;
	and.b32  	%r2, %r1, 31;
	mov.u32 	%r3, %ntid.x;
	setp.lt.u32 	%p2, %r3, 32;
	@%p2 bra 	$L__BB1_60;
	shr.u32 	%r4, %r3, 5;
	shr.u32 	%r83, %r1, 5;
	mov.u32 	%r84, %ctaid.x;
	mad.lo.s32 	%r175, %r4, %r84, %r83;
	setp.ge.s32 	%p3, %r175, %r79;
	@%p3 bra 	$L__BB1_60;
	cvt.rn.f64.u32 	%fd12, %r78;
	rcp.rn.f64 	%fd1, %fd12;
	not.b32 	%r85, %r2;
	add.s32 	%r6, %r80, %r85;
	shr.u32 	%r86, %r6, 5;
	add.s32 	%r87, %r86, 1;
	and.b32  	%r7, %r87, 7;
	add.s32 	%r8, %r78, %r85;
	sub.s32 	%r9, %r78, %r80;
	or.b32  	%r88, %r2, 128;
	mul.lo.s32 	%r10, %r79, %r88;
	shl.b32 	%r11, %r79, 8;
	or.b32  	%r89, %r2, 160;
	mul.lo.s32 	%r12, %r79, %r89;
	or.b32  	%r90, %r2, 192;
	mul.lo.s32 	%r13, %r79, %r90;
	or.b32  	%r91, %r2, 224;
	mul.lo.s32 	%r14, %r79, %r91;
	or.b32  	%r92, %r2, 64;
	mul.lo.s32 	%r15, %r79, %r92;
	or.b32  	%r93, %r2, 96;
	mul.lo.s32 	%r16, %r79, %r93;
	or.b32  	%r94, %r2, 32;
	mul.lo.s32 	%r17, %r79, %r94;
	mov.u32 	%r95, %nctaid.x;
	mul.lo.s32 	%r18, %r4, %r95;
$L__BB1_4:
	ld.param.u64 	%rd117, [natr_many_series_one_param_f32_param_6];
	setp.ge.u32 	%p4, %r2, %r80;
	cvta.to.global.u64 	%rd34, %rd117;
	mul.wide.s32 	%rd35, %r175, 4;
	add.s64 	%rd36, %rd34, %rd35;
	ld.global.nc.u32 	%r20, [%rd36];
	@%p4 bra 	$L__BB1_16;
	setp.lt.u32 	%p5, %r6, 224;
	mov.u32 	%r186, %r2;
	@%p5 bra 	$L__BB1_8;
	shr.u32 	%r96, %r6, 5;
	add.s32 	%r97, %r96, 1;
	and.b32  	%r98, %r97, 268435448;
	neg.s32 	%r176, %r98;
	add.s32 	%r184, %r10, %r175;
	add.s32 	%r183, %r12, %r175;
	add.s32 	%r182, %r13, %r175;
	add.s32 	%r181, %r14, %r175;
	add.s32 	%r180, %r15, %r175;
	add.s32 	%r179, %r16, %r175;
	add.s32 	%r178, %r17, %r175;
	mad.lo.s32 	%r177, %r79, %r2, %r175;
	mov.u32 	%r186, %r2;
$L__BB1_7:
	.pragma "nounroll";
	mul.wide.s32 	%rd37, %r177, 4;
	add.s64 	%rd38, %rd3, %rd37;
	mov.b32 	%r99, 2147483647;
	st.global.u32 	[%rd38], %r99;
	mul.wide.s32 	%rd39, %r178, 4;
	add.s64 	%rd40, %rd3, %rd39;
	st.global.u32 	[%rd40], %r99;
	mul.wide.s32 	%rd41, %r180, 4;
	add.s64 	%rd42, %rd3, %rd41;
	st.global.u32 	[%rd42], %r99;
	mul.wide.s32 	%rd43, %r179, 4;
	add.s64 	%rd44, %rd3, %rd43;
	st.global.u32 	[%rd44], %r99;
	mul.wide.s32 	%rd45, %r184, 4;
	add.s64 	%rd46, %rd3, %rd45;
	st.global.u32 	[%rd46], %r99;
	mul.wide.s32 	%rd47, %r183, 4;
	add.s64 	%rd48, %rd3, %rd47;
	st.global.u32 	[%rd48], %r99;
	mul.wide.s32 	%rd49, %r182, 4;
	add.s64 	%rd50, %rd3, %rd49;
	st.global.u32 	[%rd50], %r99;
	mul.wide.s32 	%rd51, %r181, 4;
	add.s64 	%rd52, %rd3, %rd51;
	st.global.u32 	[%rd52], %r99;
	add.s32 	%r186, %r186, 256;
	add.s32 	%r184, %r184, %r11;
	add.s32 	%r183, %r183, %r11;
	add.s32 	%r182, %r182, %r11;
	add.s32 	%r181, %r181, %r11;
	add.s32 	%r180, %r180, %r11;
	add.s32 	%r179, %r179, %r11;
	add.s32 	%r178, %r178, %r11;
	add.s32 	%r177, %r177, %r11;
	add.s32 	%r176, %r176, 8;
	setp.ne.s32 	%p6, %r176, 0;
	@%p6 bra 	$L__BB1_7;
$L__BB1_8:
	setp.eq.s32 	%p7, %r7, 0;
	@%p7 bra 	$L__BB1_16;
	add.s32 	%r100, %r7, -1;
	setp.lt.u32 	%p8, %r100, 3;
	@%p8 bra 	$L__BB1_11;
	mad.lo.s32 	%r101, %r186, %r79, %r175;
	mul.wide.s32 	%rd53, %r101, 4;
	add.s64 	%rd54, %rd3, %rd53;
	mov.b32 	%r102, 2147483647;
	st.global.u32 	[%rd54], %r102;
	shl.b32 	%r103, %r79, 5;
	add.s32 	%r104, %r101, %r103;
	mul.wide.s32 	%rd55, %r104, 4;
	add.s64 	%rd56, %rd3, %rd55;
	st.global.u32 	[%rd56], %r102;
	shl.b32 	%r105, %r79, 6;
	add.s32 	%r106, %r101, %r105;
	mul.wide.s32 	%rd57, %r106, 4;
	add.s64 	%rd58, %rd3, %rd57;
	st.global.u32 	[%rd58], %r102;
	add.s32 	%r107, %r106, %r103;
	mul.wide.s32 	%rd59, %r107, 4;
	add.s64 	%rd60, %rd3, %rd59;
	st.global.u32 	[%rd60], %r102;
	add.s32 	%r186, %r186, 128;
$L__BB1_11:
	shr.u32 	%r108, %r6, 5;
	add.s32 	%r109, %r108, 1;
	and.b32  	%r110, %r109, 3;
	setp.eq.s32 	%p9, %r110, 0;
	@%p9 bra 	$L__BB1_16;
	and.b32  	%r111, %r6, 96;
	setp.eq.s32 	%p10, %r111, 0;
	@%p10 bra 	$L__BB1_14;
	mad.lo.s32 	%r112, %r186, %r79, %r175;
	mul.wide.s32 	%rd61, %r112, 4;
	add.s64 	%rd62, %rd3, %rd61;
	mov.b32 	%r113, 2147483647;
	st.global.u32 	[%rd62], %r113;
	shl.b32 	%r114, %r79, 5;
	add.s32 	%r115, %r112, %r114;
	mul.wide.s32 	%rd63, %r115, 4;
	add.s64 	%rd64, %rd3, %rd63;
	st.global.u32 	[%rd64], %r113;
	add.s32 	%r186, %r186, 64;
$L__BB1_14:
	and.b32  	%r116, %r6, 32;
	setp.ne.s32 	%p11, %r116, 0;
	@%p11 bra 	$L__BB1_16;
	mad.lo.s32 	%r117, %r186, %r79, %r175;
	mul.wide.s32 	%rd65, %r117, 4;
	add.s64 	%rd66, %rd3, %rd65;
	mov.b32 	%r118, 2147483647;
	st.global.u32 	[%rd66], %r118;
$L__BB1_16:
	setp.ge.u32 	%p12, %r20, %r80;
	@%p12 bra 	$L__BB1_59;
	add.s32 	%r55, %r20, %r78;
	setp.lt.s32 	%p13, %r80, %r55;
	@%p13 bra 	$L__BB1_59;
	setp.ge.u32 	%p14, %r2, %r78;
	mov.f32 	%f228, 0f00000000;
	@%p14 bra 	$L__BB1_35;
	setp.lt.u32 	%p15, %r8, 96;
	mov.f32 	%f228, 0f00000000;
	mov.u32 	%r191, %r2;
	@%p15 bra 	$L__BB1_23;
	mov.b32 	%r192, 0;
	mov.f32 	%f228, 0f00000000;
	mov.u32 	%r191, %r2;
$L__BB1_21:
	.pragma "nounroll";
	add.s32 	%r64, %r191, %r20;
	mul.lo.s32 	%r65, %r64, %r79;
	add.s32 	%r120, %r65, %r175;
	mul.wide.s32 	%rd67, %r120, 4;
	add.s64 	%rd68, %rd2, %rd67;
	ld.global.nc.f32 	%f18, [%rd68];
	add.s64 	%rd69, %rd1, %rd67;
	ld.global.nc.f32 	%f19, [%rd69];
	setp.ne.s32 	%p16, %r191, 0;
	@%p16 bra 	$L__BB1_32;
	sub.f32 	%f227, %f18, %f19;
	bra.uni 	$L__BB1_33;
$L__BB1_23:
	shr.u32 	%r141, %r8, 5;
	add.s32 	%r142, %r141, 1;
	and.b32  	%r143, %r142, 3;
	setp.eq.s32 	%p18, %r143, 0;
	@%p18 bra 	$L__BB1_35;
	and.b32  	%r144, %r8, 96;
	setp.eq.s32 	%p19, %r144, 0;
	@%p19 bra 	$L__BB1_29;
	add.s32 	%r57, %r191, %r20;
	mul.lo.s32 	%r58, %r57, %r79;
	add.s32 	%r145, %r58, %r175;
	mul.wide.s32 	%rd87, %r145, 4;
	add.s64 	%rd88, %rd2, %rd87;
	ld.global.nc.f32 	%f3, [%rd88];
	add.s64 	%rd89, %rd1, %rd87;
	ld.global.nc.f32 	%f4, [%rd89];
	setp.eq.s32 	%p20, %r191, 0;
	@%p20 bra 	$L__BB1_27;
	sub.s32 	%r146, %r58, %r79;
	add.s32 	%r147, %r146, %r175;
	mul.wide.s32 	%rd90, %r147, 4;
	add.s64 	%rd91, %rd4, %rd90;
	ld.global.nc.f32 	%f95, [%rd91];
	sub.f32 	%f96, %f3, %f4;
	sub.f32 	%f97, %f3, %f95;
	abs.f32 	%f98, %f97;
	sub.f32 	%f99, %f4, %f95;
	abs.f32 	%f100, %f99;
	max.f32 	%f101, %f98, %f100;
	max.f32 	%f223, %f96, %f101;
	bra.uni 	$L__BB1_28;
$L__BB1_27:
	sub.f32 	%f223, %f3, %f4;
$L__BB1_28:
	add.f32 	%f102, %f228, %f223;
	add.s32 	%r148, %r57, 32;
	mul.lo.s32 	%r149, %r148, %r79;
	add.s32 	%r150, %r149, %r175;
	mul.wide.s32 	%rd92, %r150, 4;
	add.s64 	%rd93, %rd2, %rd92;
	add.s64 	%rd94, %rd1, %rd92;
	ld.global.nc.f32 	%f103, [%rd94];
	ld.global.nc.f32 	%f104, [%rd93];
	sub.s32 	%r151, %r149, %r79;
	add.s32 	%r152, %r151, %r175;
	mul.wide.s32 	%rd95, %r152, 4;
	add.s64 	%rd96, %rd4, %rd95;
	ld.global.nc.f32 	%f105, [%rd96];
	sub.f32 	%f106, %f104, %f103;
	sub.f32 	%f107, %f104, %f105;
	abs.f32 	%f108, %f107;
	sub.f32 	%f109, %f103, %f105;
	abs.f32 	%f110, %f109;
	max.f32 	%f111, %f108, %f110;
	max.f32 	%f112, %f106, %f111;
	add.f32 	%f228, %f102, %f112;
	add.s32 	%r191, %r191, 64;
$L__BB1_29:
	and.b32  	%r153, %r8, 32;
	setp.ne.s32 	%p21, %r153, 0;
	@%p21 bra 	$L__BB1_35;
	add.s32 	%r154, %r191, %r20;
	mul.lo.s32 	%r61, %r154, %r79;
	add.s32 	%r155, %r61, %r175;
	mul.wide.s32 	%rd97, %r155, 4;
	add.s64 	%rd98, %rd2, %rd97;
	ld.global.nc.f32 	%f11, [%rd98];
	add.s64 	%rd99, %rd1, %rd97;
	ld.global.nc.f32 	%f12, [%rd99];
	setp.eq.s32 	%p22, %r191, 0;
	@%p22 bra 	$L__BB1_34;
	sub.s32 	%r156, %r61, %r79;
	add.s32 	%r157, %r156, %r175;
	mul.wide.s32 	%rd100, %r157, 4;
	add.s64 	%rd101, %rd4, %rd100;
	ld.global.nc.f32 	%f113, [%rd101];
	sub.f32 	%f114, %f11, %f12;
	sub.f32 	%f115, %f11, %f113;
	abs.f32 	%f116, %f115;
	sub.f32 	%f117, %f12, %f113;
	abs.f32 	%f118, %f117;
	max.f32 	%f119, %f116, %f118;
	max.f32 	%f13, %f114, %f119;
	add.f32 	%f228, %f228, %f13;
	bra.uni 	$L__BB1_35;
$L__BB1_32:
	sub.s32 	%r121, %r65, %r79;
	add.s32 	%r122, %r121, %r175;
	mul.wide.s32 	%rd70, %r122, 4;
	add.s64 	%rd71, %rd4, %rd70;
	ld.global.nc.f32 	%f54, [%rd71];
	sub.f32 	%f55, %f18, %f19;
	sub.f32 	%f56, %f18, %f54;
	abs.f32 	%f57, %f56;
	sub.f32 	%f58, %f19, %f54;
	abs.f32 	%f59, %f58;
	max.f32 	%f60, %f57, %f59;
	max.f32 	%f227, %f55, %f60;
$L__BB1_33:
	add.f32 	%f61, %f228, %f227;
	add.s32 	%r123, %r64, 32;
	mul.lo.s32 	%r124, %r123, %r79;
	add.s32 	%r125, %r124, %r175;
	mul.wide.s32 	%rd72, %r125, 4;
	add.s64 	%rd73, %rd2, %rd72;
	add.s64 	%rd74, %rd1, %rd72;
	ld.global.nc.f32 	%f62, [%rd74];
	ld.global.nc.f32 	%f63, [%rd73];
	sub.s32 	%r126, %r124, %r79;
	add.s32 	%r127, %r126, %r175;
	mul.wide.s32 	%rd75, %r127, 4;
	add.s64 	%rd76, %rd4, %rd75;
	ld.global.nc.f32 	%f64, [%rd76];
	sub.f32 	%f65, %f63, %f62;
	sub.f32 	%f66, %f63, %f64;
	abs.f32 	%f67, %f66;
	sub.f32 	%f68, %f62, %f64;
	abs.f32 	%f69, %f68;
	max.f32 	%f70, %f67, %f69;
	max.f32 	%f71, %f65, %f70;
	add.f32 	%f72, %f61, %f71;
	add.s32 	%r128, %r64, 64;
	mul.lo.s32 	%r129, %r128, %r79;
	add.s32 	%r130, %r129, %r175;
	mul.wide.s32 	%rd77, %r130, 4;
	add.s64 	%rd78, %rd2, %rd77;
	add.s64 	%rd79, %rd1, %rd77;
	ld.global.nc.f32 	%f73, [%rd79];
	ld.global.nc.f32 	%f74, [%rd78];
	sub.s32 	%r131, %r129, %r79;
	add.s32 	%r132, %r131, %r175;
	mul.wide.s32 	%rd80, %r132, 4;
	add.s64 	%rd81, %rd4, %rd80;
	ld.global.nc.f32 	%f75, [%rd81];
	sub.f32 	%f76, %f74, %f73;
	sub.f32 	%f77, %f74, %f75;
	abs.f32 	%f78, %f77;
	sub.f32 	%f79, %f73, %f75;
	abs.f32 	%f80, %f79;
	max.f32 	%f81, %f78, %f80;
	max.f32 	%f82, %f76, %f81;
	add.f32 	%f83, %f72, %f82;
	add.s32 	%r133, %r64, 96;
	mul.lo.s32 	%r134, %r133, %r79;
	add.s32 	%r135, %r134, %r175;
	mul.wide.s32 	%rd82, %r135, 4;
	add.s64 	%rd83, %rd2, %rd82;
	add.s64 	%rd84, %rd1, %rd82;
	ld.global.nc.f32 	%f84, [%rd84];
	ld.global.nc.f32 	%f85, [%rd83];
	sub.s32 	%r136, %r134, %r79;
	add.s32 	%r137, %r136, %r175;
	mul.wide.s32 	%rd85, %r137, 4;
	add.s64 	%rd86, %rd4, %rd85;
	ld.global.nc.f32 	%f86, [%rd86];
	sub.f32 	%f87, %f85, %f84;
	sub.f32 	%f88, %f85, %f86;
	abs.f32 	%f89, %f88;
	sub.f32 	%f90, %f84, %f86;
	abs.f32 	%f91, %f90;
	max.f32 	%f92, %f89, %f91;
	max.f32 	%f93, %f87, %f92;
	add.f32 	%f228, %f83, %f93;
	add.s32 	%r191, %r191, 128;
	add.s32 	%r192, %r192, 4;
	shr.u32 	%r138, %r8, 5;
	add.s32 	%r139, %r138, 1;
	and.b32  	%r140, %r139, 268435452;
	setp.eq.s32 	%p17, %r192, %r140;
	@%p17 bra 	$L__BB1_23;
	bra.uni 	$L__BB1_21;
$L__BB1_34:
	sub.f32 	%f14, %f11, %f12;
	add.f32 	%f228, %f228, %f14;
$L__BB1_35:
	setp.ne.s32 	%p23, %r2, 0;
	mov.b32 	%r158, %f228;
	shfl.sync.down.b32	%r159|%p24, %r158, 16, 31, -1;
	mov.b32 	%f120, %r159;
	add.f32 	%f121, %f228, %f120;
	mov.b32 	%r160, %f121;
	shfl.sync.down.b32	%r161|%p25, %r160, 8, 31, -1;
	mov.b32 	%f122, %r161;
	add.f32 	%f123, %f121, %f122;
	mov.b32 	%r162, %f123;
	shfl.sync.down.b32	%r163|%p26, %r162, 4, 31, -1;
	mov.b32 	%f124, %r163;
	add.f32 	%f125, %f123, %f124;
	mov.b32 	%r164, %f125;
	shfl.sync.down.b32	%r165|%p27, %r164, 2, 31, -1;
	mov.b32 	%f126, %r165;
	add.f32 	%f127, %f125, %f126;
	mov.b32 	%r166, %f127;
	shfl.sync.down.b32	%r167|%p28, %r166, 1, 31, -1;
	mov.b32 	%f128, %r167;
	add.f32 	%f25, %f127, %f128;
	@%p23 bra 	$L__BB1_59;
	add.s32 	%r168, %r55, -1;
	cvt.f64.f32 	%fd13, %f25;
	mul.f64 	%fd52, %fd1, %fd13;
	mad.lo.s32 	%r68, %r168, %r79, %r175;
	mul.wide.s32 	%rd102, %r68, 4;
	add.s64 	%rd5, %rd4, %rd102;
	ld.global.nc.f32 	%f130, [%rd5];
	abs.f32 	%f131, %f130;
	setp.equ.f32 	%p29, %f131, 0f7F800000;
	setp.eq.f32 	%p30, %f130, 0f00000000;
	mov.f32 	%f229, 0f7FFFFFFF;
	or.pred  	%p31, %p29, %p30;
	@%p31 bra 	$L__BB1_38;
	cvt.f64.f32 	%fd14, %f130;
	div.rn.f64 	%fd15, %fd52, %fd14;
	mul.f64 	%fd16, %fd15, 0d4059000000000000;
	cvt.rn.f32.f64 	%f229, %fd16;
$L__BB1_38:
	mul.wide.s32 	%rd103, %r68, 4;
	add.s64 	%rd6, %rd3, %rd103;
	st.global.f32 	[%rd6], %f229;
	setp.le.s32 	%p32, %r80, %r55;
	@%p32 bra 	$L__BB1_59;
	sub.s32 	%r169, %r80, %r55;
	and.b32  	%r69, %r169, 3;
	setp.eq.s32 	%p33, %r69, 0;
	mov.u32 	%r193, %r55;
	@%p33 bra 	$L__BB1_49;
	add.s32 	%r170, %r68, %r79;
	mul.wide.s32 	%rd104, %r170, 4;
	add.s64 	%rd7, %rd2, %rd104;
	ld.global.nc.f32 	%f133, [%rd7];
	add.s64 	%rd8, %rd1, %rd104;
	ld.global.nc.f32 	%f134, [%rd8];
	sub.f32 	%f135, %f133, %f134;
	sub.f32 	%f136, %f133, %f130;
	abs.f32 	%f137, %f136;
	sub.f32 	%f138, %f134, %f130;
	abs.f32 	%f139, %f138;
	max.f32 	%f140, %f137, %f139;
	max.f32 	%f141, %f135, %f140;
	cvt.f64.f32 	%fd17, %f141;
	sub.f64 	%fd18, %fd17, %fd52;
	fma.rn.f64 	%fd52, %fd1, %fd18, %fd52;
	mul.wide.u32 	%rd9, %r79, 4;
	add.s64 	%rd10, %rd5, %rd9;
	ld.global.nc.f32 	%f142, [%rd10];
	abs.f32 	%f143, %f142;
	setp.equ.f32 	%p34, %f143, 0f7F800000;
	setp.eq.f32 	%p35, %f142, 0f00000000;
	mov.f32 	%f230, 0f7FFFFFFF;
	or.pred  	%p36, %p34, %p35;
	@%p36 bra 	$L__BB1_42;
	cvt.f64.f32 	%fd19, %f142;
	div.rn.f64 	%fd20, %fd52, %fd19;
	mul.f64 	%fd21, %fd20, 0d4059000000000000;
	cvt.rn.f32.f64 	%f230, %fd21;
$L__BB1_42:
	add.s64 	%rd11, %rd6, %rd9;
	st.global.f32 	[%rd11], %f230;
	add.s32 	%r193, %r55, 1;
	setp.eq.s32 	%p37, %r69, 1;
	@%p37 bra 	$L__BB1_49;
	add.s64 	%rd12, %rd7, %rd9;
	ld.global.nc.f32 	%f145, [%rd12];
	add.s64 	%rd13, %rd8, %rd9;
	ld.global.nc.f32 	%f146, [%rd13];
	sub.f32 	%f147, %f145, %f146;
	sub.f32 	%f148, %f145, %f142;
	abs.f32 	%f149, %f148;
	sub.f32 	%f150, %f146, %f142;
	abs.f32 	%f151, %f150;
	max.f32 	%f152, %f149, %f151;
	max.f32 	%f153, %f147, %f152;
	cvt.f64.f32 	%fd22, %f153;
	sub.f64 	%fd23, %fd22, %fd52;
	fma.rn.f64 	%fd52, %fd1, %fd23, %fd52;
	add.s64 	%rd14, %rd10, %rd9;
	ld.global.nc.f32 	%f154, [%rd14];
	abs.f32 	%f155, %f154;
	setp.equ.f32 	%p38, %f155, 0f7F800000;
	setp.eq.f32 	%p39, %f154, 0f00000000;
	mov.f32 	%f231, 0f7FFFFFFF;
	or.pred  	%p40, %p38, %p39;
	@%p40 bra 	$L__BB1_45;
	cvt.f64.f32 	%fd24, %f154;
	div.rn.f64 	%fd25, %fd52, %fd24;
	mul.f64 	%fd26, %fd25, 0d4059000000000000;
	cvt.rn.f32.f64 	%f231, %fd26;
$L__BB1_45:
	add.s64 	%rd15, %rd11, %rd9;
	st.global.f32 	[%rd15], %f231;
	add.s32 	%r193, %r55, 2;
	setp.eq.s32 	%p41, %r69, 2;
	@%p41 bra 	$L__BB1_49;
	add.s64 	%rd105, %rd12, %rd9;
	ld.global.nc.f32 	%f157, [%rd105];
	add.s64 	%rd106, %rd13, %rd9;
	ld.global.nc.f32 	%f158, [%rd106];
	sub.f32 	%f159, %f157, %f158;
	sub.f32 	%f160, %f157, %f154;
	abs.f32 	%f161, %f160;
	sub.f32 	%f162, %f158, %f154;
	abs.f32 	%f163, %f162;
	max.f32 	%f164, %f161, %f163;
	max.f32 	%f165, %f159, %f164;
	cvt.f64.f32 	%fd27, %f165;
	sub.f64 	%fd28, %fd27, %fd52;
	fma.rn.f64 	%fd52, %fd1, %fd28, %fd52;
	add.s64 	%rd107, %rd14, %rd9;
	ld.global.nc.f32 	%f166, [%rd107];
	abs.f32 	%f167, %f166;
	setp.equ.f32 	%p42, %f167, 0f7F800000;
	setp.eq.f32 	%p43, %f166, 0f00000000;
	mov.f32 	%f232, 0f7FFFFFFF;
	or.pred  	%p44, %p42, %p43;
	@%p44 bra 	$L__BB1_48;
	cvt.f64.f32 	%fd29, %f166;
	div.rn.f64 	%fd30, %fd52, %fd29;
	mul.f64 	%fd31, %fd30, 0d4059000000000000;
	cvt.rn.f32.f64 	%f232, %fd31;
$L__BB1_48:
	add.s64 	%rd108, %rd15, %rd9;
	st.global.f32 	[%rd108], %f232;
	add.s32 	%r193, %r55, 3;
$L__BB1_49:
	add.s32 	%r171, %r9, %r20;
	setp.gt.u32 	%p45, %r171, -4;
	@%p45 bra 	$L__BB1_59;
$L__BB1_50:
	mul.lo.s32 	%r172, %r193, %r79;
	add.s32 	%r75, %r172, %r175;
	mul.wide.s32 	%rd109, %r75, 4;
	add.s64 	%rd16, %rd2, %rd109;
	ld.global.nc.f32 	%f169, [%rd16];
	add.s64 	%rd17, %rd1, %rd109;
	ld.global.nc.f32 	%f170, [%rd17];
	sub.s32 	%r173, %r172, %r79;
	add.s32 	%r174, %r173, %r175;
	mul.wide.s32 	%rd110, %r174, 4;
	add.s64 	%rd111, %rd4, %rd110;
	ld.global.nc.f32 	%f171, [%rd111];
	sub.f32 	%f172, %f169, %f170;
	sub.f32 	%f173, %f169, %f171;
	abs.f32 	%f174, %f173;
	sub.f32 	%f175, %f170, %f171;
	abs.f32 	%f176, %f175;
	max.f32 	%f177, %f174, %f176;
	max.f32 	%f178, %f172, %f177;
	cvt.f64.f32 	%fd32, %f178;
	sub.f64 	%fd33, %fd32, %fd52;
	fma.rn.f64 	%fd8, %fd1, %fd33, %fd52;
	mul.wide.u32 	%rd18, %r79, 4;
	add.s64 	%rd19, %rd111, %rd18;
	ld.global.nc.f32 	%f179, [%rd19];
	abs.f32 	%f180, %f179;
	setp.equ.f32 	%p46, %f180, 0f7F800000;
	setp.eq.f32 	%p47, %f179, 0f00000000;
	mov.f32 	%f233, 0f7FFFFFFF;
	or.pred  	%p48, %p46, %p47;
	@%p48 bra 	$L__BB1_52;
	cvt.f64.f32 	%fd34, %f179;
	div.rn.f64 	%fd35, %fd8, %fd34;
	mul.f64 	%fd36, %fd35, 0d4059000000000000;
	cvt.rn.f32.f64 	%f233, %fd36;
$L__BB1_52:
	mul.wide.s32 	%rd112, %r75, 4;
	add.s64 	%rd20, %rd3, %rd112;
	st.global.f32 	[%rd20], %f233;
	add.s64 	%rd21, %rd16, %rd18;
	ld.global.nc.f32 	%f182, [%rd21];
	add.s64 	%rd22, %rd17, %rd18;
	ld.global.nc.f32 	%f183, [%rd22];
	sub.f32 	%f184, %f182, %f183;
	sub.f32 	%f185, %f182, %f179;
	abs.f32 	%f186, %f185;
	sub.f32 	%f187, %f183, %f179;
	abs.f32 	%f188, %f187;
	max.f32 	%f189, %f186, %f188;
	max.f32 	%f190, %f184, %f189;
	cvt.f64.f32 	%fd37, %f190;
	sub.f64 	%fd38, %fd37, %fd8;
	fma.rn.f64 	%fd9, %fd1, %fd38, %fd8;
	add.s64 	%rd23, %rd19, %rd18;
	ld.global.nc.f32 	%f191, [%rd23];
	abs.f32 	%f192, %f191;
	setp.equ.f32 	%p49, %f192, 0f7F800000;
	setp.eq.f32 	%p50, %f191, 0f00000000;
	mov.f32 	%f234, 0f7FFFFFFF;
	or.pred  	%p51, %p49, %p50;
	@%p51 bra 	$L__BB1_54;
	cvt.f64.f32 	%fd39, %f191;
	div.rn.f64 	%fd40, %fd9, %fd39;
	mul.f64 	%fd41, %fd40, 0d4059000000000000;
	cvt.rn.f32.f64 	%f234, %fd41;
$L__BB1_54:
	add.s64 	%rd24, %rd20, %rd18;
	st.global.f32 	[%rd24], %f234;
	add.s64 	%rd25, %rd21, %rd18;
	ld.global.nc.f32 	%f194, [%rd25];
	add.s64 	%rd26, %rd22, %rd18;
	ld.global.nc.f32 	%f195, [%rd26];
	sub.f32 	%f196, %f194, %f195;
	sub.f32 	%f197, %f194, %f191;
	abs.f32 	%f198, %f197;
	sub.f32 	%f199, %f195, %f191;
	abs.f32 	%f200, %f199;
	max.f32 	%f201, %f198, %f200;
	max.f32 	%f202, %f196, %f201;
	cvt.f64.f32 	%fd42, %f202;
	sub.f64 	%fd43, %fd42, %fd9;
	fma.rn.f64 	%fd10, %fd1, %fd43, %fd9;
	add.s64 	%rd27, %rd23, %rd18;
	ld.global.nc.f32 	%f203, [%rd27];
	abs.f32 	%f204, %f203;
	setp.equ.f32 	%p52, %f204, 0f7F800000;
	setp.eq.f32 	%p53, %f203, 0f00000000;
	mov.f32 	%f235, 0f7FFFFFFF;
	or.pred  	%p54, %p52, %p53;
	@%p54 bra 	$L__BB1_56;
	cvt.f64.f32 	%fd44, %f203;
	div.rn.f64 	%fd45, %fd10, %fd44;
	mul.f64 	%fd46, %fd45, 0d4059000000000000;
	cvt.rn.f32.f64 	%f235, %fd46;
$L__BB1_56:
	add.s64 	%rd28, %rd24, %rd18;
	st.global.f32 	[%rd28], %f235;
	add.s64 	%rd113, %rd25, %rd18;
	ld.global.nc.f32 	%f206, [%rd113];
	add.s64 	%rd114, %rd26, %rd18;
	ld.global.nc.f32 	%f207, [%rd114];
	sub.f32 	%f208, %f206, %f207;
	sub.f32 	%f209, %f206, %f203;
	abs.f32 	%f210, %f209;
	sub.f32 	%f211, %f207, %f203;
	abs.f32 	%f212, %f211;
	max.f32 	%f213, %f210, %f212;
	max.f32 	%f214, %f208, %f213;
	cvt.f64.f32 	%fd47, %f214;
	sub.f64 	%fd48, %fd47, %fd10;
	fma.rn.f64 	%fd52, %fd1, %fd48, %fd10;
	add.s64 	%rd115, %rd27, %rd18;
	ld.global.nc.f32 	%f215, [%rd115];
	abs.f32 	%f216, %f215;
	setp.equ.f32 	%p55, %f216, 0f7F800000;
	setp.eq.f32 	%p56, %f215, 0f00000000;
	mov.f32 	%f236, 0f7FFFFFFF;
	or.pred  	%p57, %p55, %p56;
	@%p57 bra 	$L__BB1_58;
	cvt.f64.f32 	%fd49, %f215;
	div.rn.f64 	%fd50, %fd52, %fd49;
	mul.f64 	%fd51, %fd50, 0d4059000000000000;
	cvt.rn.f32.f64 	%f236, %fd51;
$L__BB1_58:
	add.s64 	%rd116, %rd28, %rd18;
	st.global.f32 	[%rd116], %f236;
	add.s32 	%r193, %r193, 4;
	setp.lt.s32 	%p58, %r193, %r80;
	@%p58 bra 	$L__BB1_50;
$L__BB1_59:
	add.s32 	%r175, %r175, %r18;
	setp.lt.s32 	%p59, %r175, %r79;
	@%p59 bra 	$L__BB1_4;
$L__BB1_60:
	ret;

}


// ===== COMPILED SASS (sm_100) =====

	.target	sm_100

	.elftype	@"ET_EXEC"


//--------------------- .note.nv.tkinfo           --------------------------
	.section	.note.nv.tkinfo,"",@"SHT_NOTE"
	.sectionflags	@"SHF_NOTE_NV_TKINFO"
	.tkinfo
        /*0018*/ 	.word	0x00000002
        /*0030*/ 	.string	""
        /*0030*/ 	.string	"ptxas"
        /*0030*/ 	.string	"Cuda compilation tools, release 13.0, V13.0.88"
        /*0030*/ 	.string	"Build cuda_13.0.r13.0/compiler.36424714_0"
        /*0030*/ 	.string	"-arch sm_100 -m 64 "



//--------------------- .note.nv.cuinfo           --------------------------
	.section	.note.nv.cuinfo,"",@"SHT_NOTE"
	.sectionflags	@"SHF_NOTE_NV_CUINFO"
        /*0018*/ 	.short	0x0002
        /*001a*/ 	.short	0x0064
        /*001c*/ 	.short	0x0082
	.zero		2


//--------------------- .nv.info                  --------------------------
	.section	.nv.info,"",@"SHT_CUDA_INFO"
	.align	4


	//----- nvinfo : EIATTR_REGCOUNT
	.align		4
        /*0000*/ 	.byte	0x04, 0x2f
        /*0002*/ 	.short	(.L_1 - .L_0)
	.align		4
.L_0:
        /*0004*/ 	.word	index@(natr_batch_f32)
        /*0008*/ 	.word	0x0000001e


	//----- nvinfo : EIATTR_FRAME_SIZE
	.align		4
.L_1:
        /*000c*/ 	.byte	0x04, 0x11
        /*000e*/ 	.short	(.L_3 - .L_2)
	.align		4
.L_2:
        /*0010*/ 	.word	index@($__internal_3_$__cuda_sm20_div_rn_f64_full)
        /*0014*/ 	.word	0x00000000


	//----- nvinfo : EIATTR_FRAME_SIZE
	.align		4
.L_3:
        /*0018*/ 	.byte	0x04, 0x11
        /*001a*/ 	.short	(.L_5 - .L_4)
	.align		4
.L_4:
        /*001c*/ 	.word	index@($__internal_2_$__cuda_sm20_dblrcp_rn_slowpath_v3)
        /*0020*/ 	.word	0x00000000


	//----- nvinfo : EIATTR_FRAME_SIZE
	.align		4
.L_5:
        /*0024*/ 	.byte	0x04, 0x11
        /*0026*/ 	.short	(.L_7 - .L_6)
	.align		4
.L_6:
        /*0028*/ 	.word	index@(natr_batch_f32)
        /*002c*/ 	.word	0x00000000


	//----- nvinfo : EIATTR_REGCOUNT
	.align		4
.L_7:
        /*0030*/ 	.byte	0x04, 0x2f
        /*0032*/ 	.short	(.L_9 - .L_8)
	.align		4
.L_8:
        /*0034*/ 	.word	index@(natr_many_series_one_param_f32)
        /*0038*/ 	.word	0x00000038


	//----- nvinfo : EIATTR_FRAME_SIZE
	.align		4
.L_9:
        /*003c*/ 	.byte	0x04, 0x11
        /*003e*/ 	.short	(.L_11 - .L_10)
	.align		4
.L_10:
        /*0040*/ 	.word	index@($__internal_1_$__cuda_sm20_div_rn_f64_full)
        /*0044*/ 	.word	0x00000000


	//----- nvinfo : EIATTR_FRAME_SIZE
	.align		4
.L_11:
        /*0048*/ 	.byte	0x04, 0x11
        /*004a*/ 	.short	(.L_13 - .L_12)
	.align		4
.L_12:
        /*004c*/ 	.word	index@($__internal_0_$__cuda_sm20_dblrcp_rn_slowpath_v3)
        /*0050*/ 	.word	0x00000000


	//----- nvinfo : EIATTR_FRAME_SIZE
	.align		4
.L_13:
        /*0054*/ 	.byte	0x04, 0x11
        /*0056*/ 	.short	(.L_15 - .L_14)
	.align		4
.L_14:
        /*0058*/ 	.word	index@(natr_many_series_one_param_f32)
        /*005c*/ 	.word	0x00000000


	//----- nvinfo : EIATTR_MIN_STACK_SIZE
	.align		4
.L_15:
        /*0060*/ 	.byte	0x04, 0x12
        /*0062*/ 	.short	(.L_17 - .L_16)
	.align		4
.L_16:
        /*0064*/ 	.word	index@(natr_many_series_one_param_f32)
        /*0068*/ 	.word	0x00000000


	//----- nvinfo : EIATTR_MIN_STACK_SIZE
	.align		4
.L_17:
        /*006c*/ 	.byte	0x04, 0x12
        /*006e*/ 	.short	(.L_19 - .L_18)
	.align		4
.L_18:
        /*0070*/ 	.word	index@(natr_batch_f32)
        /*0074*/ 	.word	0x00000000
.L_19:


//--------------------- .nv.compat                --------------------------
	.section	.nv.compat,"",@"SHT_CUDA_COMPAT_INFO"
	.align	4
        /*0000*/ 	.byte	0x02, 0x09, 0x00, 0x00, 0x02, 0x02, 0x01, 0x00, 0x02, 0x05, 0x05, 0x00, 0x03, 0x07, 0x01, 0x01
        /*0010*/ 	.byte	0x02, 0x03, 0x00, 0x00, 0x02, 0x06, 0x01, 0x00, 0x04, 0x0b, 0x08, 0x00, 0x01, 0x00, 0x00, 0x00
        /*0020*/ 	.byte	0x00, 0x00, 0x00, 0x00


//--------------------- .nv.info.natr_many_series_one_param_f32 --------------------------
	.section	.nv.info.natr_many_series_one_param_f32,"",@"SHT_CUDA_INFO"
	.sectionflags	@""
	.align	4


	//----- nvinfo : EIATTR_CUDA_API_VERSION
	.align		4
        /*0000*/ 	.byte	0x04, 0x37
        /*0002*/ 	.short	(.L_21 - .L_20)
.L_20:
        /*0004*/ 	.word	0x00000082


	//----- nvinfo : EIATTR_KPARAM_INFO
	.align		4
.L_21:
        /*0008*/ 	.byte	0x04, 0x17
        /*000a*/ 	.short	(.L_23 - .L_22)
.L_22:
        /*000c*/ 	.word	0x00000000
        /*0010*/ 	.short	0x0007
        /*0012*/ 	.short	0x0030
        /*0014*/ 	.byte	0x00, 0xf5, 0x21, 0x00


	//----- nvinfo : EIATTR_KPARAM_INFO
	.align		4
.L_23:
        /*0018*/ 	.byte	0x04, 0x17
        /*001a*/ 	.short	(.L_25 - .L_24)
.L_24:
        /*001c*/ 	.word	0x00000000
        /*0020*/ 	.short	0x0006
        /*0022*/ 	.short	0x0028
        /*0024*/ 	.byte	0x00, 0xf5, 0x21, 0x00


	//----- nvinfo : EIATTR_KPARAM_INFO
	.align		4
.L_25:
        /*0028*/ 	.byte	0x04, 0x17
        /*002a*/ 	.short	(.L_27 - .L_26)
.L_26:
        /*002c*/ 	.word	0x00000000
        /*0030*/ 	.short	0x0005
        /*0032*/ 	.short	0x0020
        /*0034*/ 	.byte	0x00, 0xf0, 0x11, 0x00


	//----- nvinfo : EIATTR_KPARAM_INFO
	.align		4
.L_27:
        /*0038*/ 	.byte	0x04, 0x17
        /*003a*/ 	.short	(.L_29 - .L_28)
.L_28:
        /*003c*/ 	.word	0x00000000
        /*0040*/ 	.short	0x0004
        /*0042*/ 	.short	0x001c
        /*0044*/ 	.byte	0x00, 0xf0, 0x11, 0x00


	//----- nvinfo : EIATTR_KPARAM_INFO
	.align		4
.L_29:
        /*0048*/ 	.byte	0x04, 0x17
        /*004a*/ 	.short	(.L_31 - .L_30)
.L_30:
        /*004c*/ 	.word	0x00000000
        /*0050*/ 	.short	0x0003
        /*0052*/ 	.short	0x0018
        /*0054*/ 	.byte	0x00, 0xf0, 0x11, 0x00


	//----- nvinfo : EIATTR_KPARAM_INFO
	.align		4
.L_31:
        /*0058*/ 	.byte	0x04, 0x17
        /*005a*/ 	.short	(.L_33 - .L_32)
.L_32:
        /*005c*/ 	.word	0x00000000
        /*0060*/ 	.short	0x0002
        /*0062*/ 	.short	0x0010
        /*0064*/ 	.byte	0x00, 0xf5, 0x21, 0x00


	//----- nvinfo : EIATTR_KPARAM_INFO
	.align		4
.L_33:
        /*0068*/ 	.byte	0x04, 0x17
        /*006a*/ 	.short	(.L_35 - .L_34)
.L_34:
        /*006c*/ 	.word	0x00000000
        /*0070*/ 	.short	0x0001
        /*0072*/ 	.short	0x0008
        /*0074*/ 	.byte	0x00, 0xf5, 0x21, 0x00


	//----- nvinfo : EIATTR_KPARAM_INFO
	.align		4
.L_35:
        /*0078*/ 	.byte	0x04, 0x17
        /*007a*/ 	.short	(.L_37 - .L_36)
.L_36:
        /*007c*/ 	.word	0x00000000
        /*0080*/ 	.short	0x0000
        /*0082*/ 	.short	0x0000
        /*0084*/ 	.byte	0x00, 0xf5, 0x21, 0x00


	//----- nvinfo : EIATTR_SPARSE_MMA_MASK
	.align		4
.L_37:
        /*0088*/ 	.byte	0x03, 0x50
        /*008a*/ 	.short	0x0000


	//----- nvinfo : EIATTR_MAXREG_COUNT
	.align		4
        /*008c*/ 	.byte	0x03, 0x1b
        /*008e*/ 	.short	0x00ff


	//----- nvinfo : EIATTR_MERCURY_ISA_VERSION
	.align		4
        /*0090*/ 	.byte	0x03, 0x5f
        /*0092*/ 	.short	0x0101


	//----- nvinfo : EIATTR_COOP_GROUP_MASK_REGIDS
	.align		4
        /*0094*/ 	.byte	0x04, 0x29
        /*0096*/ 	.short	(.L_39 - .L_38)


	//   ....[0]....
.L_38:
        /*0098*/ 	.word	0xffffffff


	//   ....[1]....
        /*009c*/ 	.word	0xffffffff


	//   ....[2]....
        /*00a0*/ 	.word	0xffffffff


	//   ....[3]....
        /*00a4*/ 	.word	0xffffffff


	//   ....[4]....
        /*00a8*/ 	.word	0xffffffff


	//   ....[5]....
        /*00ac*/ 	.word	0x05000014


	//   ....[6]....
        /*00b0*/ 	.word	0x05000014


	//   ....[7]....
        /*00b4*/ 	.word	0x05000014


	//   ....[8]....
        /*00b8*/ 	.word	0x05000014


	//   ....[9]....
        /*00bc*/ 	.word	0x05000014


	//----- nvinfo : EIATTR_COOP_GROUP_INSTR_OFFSETS
	.align		4
.L_39:
        /*00c0*/ 	.byte	0x04, 0x28
        /*00c2*/ 	.short	(.L_41 - .L_40)


	//   ....[0]....
.L_40:
        /*00c4*/ 	.word	0x00001380


	//   ....[1]....
        /*00c8*/ 	.word	0x000013a0


	//   ....[2]....
        /*00cc*/ 	.word	0x000013c0


	//   ....[3]....
        /*00d0*/ 	.word	0x000013e0


	//   ....[4]....
        /*00d4*/ 	.word	0x00001400


	//   ....[5]....
        /*00d8*/ 	.word	0x00002e10


	//   ....[6]....
        /*00dc*/ 	.word	0x00002ea0


	//   ....[7]....
        /*00e0*/ 	.word	0x00002f10


	//   ....[8]....
        /*00e4*/ 	.word	0x00002f80


	//   ....[9]....
        /*00e8*/ 	.word	0x00002ff0


	//----- nvinfo : EIATTR_VRC_CTA_INIT_COUNT
	.align		4
.L_41:
        /*00ec*/ 	.byte	0x02, 0x4a
	.zero		1
	.zero		1


	//----- nvinfo : EIATTR_EXIT_INSTR_OFFSETS
	.align		4
        /*00f0*/ 	.byte	0x04, 0x1c
        /*00f2*/ 	.short	(.L_43 - .L_42)


	//   ....[0]....
.L_42:
        /*00f4*/ 	.word	0x00000050


	//   ....[1]....
        /*00f8*/ 	.word	0x00000080


	//   ....[2]....
        /*00fc*/ 	.word	0x000000f0


	//   ....[3]....
        /*0100*/ 	.word	0x00002da0


	//----- nvinfo : EIATTR_CRS_STACK_SIZE
	.align		4
.L_43:
        /*0104*/ 	.byte	0x04, 0x1e
        /*0106*/ 	.short	(.L_45 - .L_44)
.L_44:
        /*0108*/ 	.word	0x00000000


	//----- nvinfo : EIATTR_CBANK_PARAM_SIZE
	.align		4
.L_45:
        /*010c*/ 	.byte	0x03, 0x19
        /*010e*/ 	.short	0x0038


	//----- nvinfo : EIATTR_PARAM_CBANK
	.align		4
        /*0110*/ 	.byte	0x04, 0x0a
        /*0112*/ 	.short	(.L_47 - .L_46)
	.align		4
.L_46:
        /*0114*/ 	.word	index@(.nv.constant0.natr_many_series_one_param_f32)
        /*0118*/ 	.short	0x0380
        /*011a*/ 	.short	0x0038


	//----- nvinfo : EIATTR_SW_WAR
	.align		4
.L_47:
        /*011c*/ 	.byte	0x04, 0x36
        /*011e*/ 	.short	(.L_49 - .L_48)
.L_48:
        /*0120*/ 	.word	0x00000008
.L_49:


//--------------------- .nv.info.natr_batch_f32   --------------------------
	.section	.nv.info.natr_batch_f32,"",@"SHT_CUDA_INFO"
	.sectionflags	@""
	.align	4


	//----- nvinfo : EIATTR_CUDA_API_VERSION
	.align		4
        /*0000*/ 	.byte	0x04, 0x37
        /*0002*/ 	.short	(.L_51 - .L_50)
.L_50:
        /*0004*/ 	.word	0x00000082


	//----- nvinfo : EIATTR_KPARAM_INFO
	.align		4
.L_51:
        /*0008*/ 	.byte	0x04, 0x17
        /*000a*/ 	.short	(.L_53 - .L_52)
.L_52:
        /*000c*/ 	.word	0x00000000
        /*0010*/ 	.short	0x0006
        /*0012*/ 	.short	0x0028
        /*0014*/ 	.byte	0x00, 0xf5, 0x21, 0x00


	//----- nvinfo : EIATTR_KPARAM_INFO
	.align		4
.L_53:
        /*0018*/ 	.byte	0x04, 0x17
        /*001a*/ 	.short	(.L_55 - .L_54)
.L_54:
        /*001c*/ 	.word	0x00000000
        /*0020*/ 	.short	0x0005
        /*0022*/ 	.short	0x0020
        /*0024*/ 	.byte	0x00, 0xf0, 0x11, 0x00


	//----- nvinfo : EIATTR_KPARAM_INFO
	.align		4
.L_55:
        /*0028*/ 	.byte	0x04, 0x17
        /*002a*/ 	.short	(.L_57 - .L_56)
.L_56:
        /*002c*/ 	.word	0x00000000
        /*0030*/ 	.short	0x0004
        /*0032*/ 	.short	0x001c
        /*0034*/ 	.byte	0x00, 0xf0, 0x11, 0x00


	//----- nvinfo : EIATTR_KPARAM_INFO
	.align		4
.L_57:
        /*0038*/ 	.byte	0x04, 0x17
        /*003a*/ 	.short	(.L_59 - .L_58)
.L_58:
        /*003c*/ 	.word	0x00000000
        /*0040*/ 	.short	0x0003
        /*0042*/ 	.short	0x0018
        /*0044*/ 	.byte	0x00, 0xf0, 0x11, 0x00


	//----- nvinfo : EIATTR_KPARAM_INFO
	.align		4
.L_59:
        /*0048*/ 	.byte	0x04, 0x17
        /*004a*/ 	.short	(.L_61 - .L_60)
.L_60:
        /*004c*/ 	.word	0x00000000
        /*0050*/ 	.short	0x0002
        /*0052*/ 	.short	0x0010
        /*0054*/ 	.byte	0x00, 0xf5, 0x21, 0x00


	//----- nvinfo : EIATTR_KPARAM_INFO
	.align		4
.L_61:
        /*0058*/ 	.byte	0x04, 0x17
        /*005a*/ 	.short	(.L_63 - .L_62)
.L_62:
        /*005c*/ 	.word	0x00000000
        /*0060*/ 	.short	0x0001
        /*0062*/ 	.short	0x0008
        /*0064*/ 	.byte	0x00, 0xf5, 0x21, 0x00


	//----- nvinfo : EIATTR_KPARAM_INFO
	.align		4
.L_63:
        /*0068*/ 	.byte	0x04, 0x17
        /*006a*/ 	.short	(.L_65 - .L_64)
.L_64:
        /*006c*/ 	.word	0x00000000
        /*0070*/ 	.short	0x0000
        /*0072*/ 	.short	0x0000
        /*0074*/ 	.byte	0x00, 0xf5, 0x21, 0x00


	//----- nvinfo : EIATTR_SPARSE_MMA_MASK
	.align		4
.L_65:
        /*0078*/ 	.byte	0x03, 0x50
        /*007a*/ 	.short	0x0000


	//----- nvinfo : EIATTR_MAXREG_COUNT
	.align		4
        /*007c*/ 	.byte	0x03, 0x1b
        /*007e*/ 	.short	0x00ff


	//----- nvinfo : EIATTR_NUM_BARRIERS
	.align		4
        /*0080*/ 	.byte	0x02, 0x4c
        /*0082*/ 	.byte	0x01
	.zero		1


	//----- nvinfo : EIATTR_MERCURY_ISA_VERSION
	.align		4
        /*0084*/ 	.byte	0x03, 0x5f
        /*0086*/ 	.short	0x0101


	//----- nvinfo : EIATTR_COOP_GROUP_MASK_REGIDS
	.align		4
        /*0088*/ 	.byte	0x04, 0x29
        /*008a*/ 	.short	(.L_67 - .L_66)


	//   ....[0]....
.L_66:
        /*008c*/ 	.word	0xffffffff


	//   ....[1]....
        /*0090*/ 	.word	0xffffffff


	//   ....[2]....
        /*0094*/ 	.word	0xffffffff


	//   ....[3]....
        /*0098*/ 	.word	0xffffffff


	//   ....[4]....
        /*009c*/ 	.word	0xffffffff


	//   ....[5]....
        /*00a0*/ 	.word	0xffffffff


	//   ....[6]....
        /*00a4*/ 	.word	0xffffffff


	//   ....[7]....
        /*00a8*/ 	.word	0xffffffff


	//   ....[8]....
        /*00ac*/ 	.word	0xffffffff


	//   ....[9]....
        /*00b0*/ 	.word	0xffffffff


	//----- nvinfo : EIATTR_COOP_GROUP_INSTR_OFFSETS
	.align		4
.L_67:
        /*00b4*/ 	.byte	0x04, 0x28
        /*00b6*/ 	.short	(.L_69 - .L_68)


	//   ....[0]....
.L_68:
        /*00b8*/ 	.word	0x00000370


	//   ....[1]....
        /*00bc*/ 	.word	0x00000390


	//   ....[2]....
        /*00c0*/ 	.word	0x000003c0


	//   ....[3]....
        /*00c4*/ 	.word	0x00000400


	//   ....[4]....
        /*00c8*/ 	.word	0x00000440


	//   ....[5]....
        /*00cc*/ 	.word	0x00000550


	//   ....[6]....
        /*00d0*/ 	.word	0x00000570


	//   ....[7]....
        /*00d4*/ 	.word	0x00000590


	//   ....[8]....
        /*00d8*/ 	.word	0x000005b0


	//   ....[9]....
        /*00dc*/ 	.word	0x000005d0


	//----- nvinfo : EIATTR_VRC_CTA_INIT_COUNT
	.align		4
.L_69:
        /*00e0*/ 	.byte	0x02, 0x4a
	.zero		1
	.zero		1


	//----- nvinfo : EIATTR_EXIT_INSTR_OFFSETS
	.align		4
        /*00e4*/ 	.byte	0x04, 0x1c
        /*00e6*/ 	.short	(.L_71 - .L_70)


	//   ....[0]....
.L_70:
        /*00e8*/ 	.word	0x00000050


	//   ....[1]....
        /*00ec*/ 	.word	0x000000f0


	//   ....[2]....
        /*00f0*/ 	.word	0x00000260


	//   ....[3]....
        /*00f4*/ 	.word	0x00000490


	//   ....[4]....
        /*00f8*/ 	.word	0x000005e0


	//   ....[5]....
        /*00fc*/ 	.word	0x000009e0


	//   ....[6]....
        /*0100*/ 	.word	0x00000d90


	//   ....[7]....
        /*0104*/ 	.word	0x00001950


	//----- nvinfo : EIATTR_CRS_STACK_SIZE
	.align		4
.L_71:
        /*0108*/ 	.byte	0x04, 0x1e
        /*010a*/ 	.short	(.L_73 - .L_72)
.L_72:
        /*010c*/ 	.word	0x00000000


	//----- nvinfo : EIATTR_CBANK_PARAM_SIZE
	.align		4
.L_73:
        /*0110*/ 	.byte	0x03, 0x19
        /*0112*/ 	.short	0x0030


	//----- nvinfo : EIATTR_PARAM_CBANK
	.align		4
        /*0114*/ 	.byte	0x04, 0x0a
        /*0116*/ 	.short	(.L_75 - .L_74)
	.align		4
.L_74:
        /*0118*/ 	.word	index@(.nv.constant0.natr_batch_f32)
        /*011c*/ 	.short	0x0380
        /*011e*/ 	.short	0x0030


	//----- nvinfo : EIATTR_SW_WAR
	.align		4
.L_75:
        /*0120*/ 	.byte	0x04, 0x36
        /*0122*/ 	.short	(.L_77 - .L_76)
.L_76:
        /*0124*/ 	.word	0x00000008
.L_77:


//--------------------- .nv.callgraph             --------------------------
	.section	.nv.callgraph,"",@"SHT_CUDA_CALLGRAPH"
	.align	4
	.sectionentsize	8
	.align		4
        /*0000*/ 	.word	0x00000000
	.align		4
        /*0004*/ 	.word	0xffffffff
	.align		4
        /*0008*/ 	.word	0x00000000
	.align		4
        /*000c*/ 	.word	0xfffffffe
	.align		4
        /*0010*/ 	.word	0x00000000
	.align		4
        /*0014*/ 	.word	0xfffffffd
	.align		4
        /*0018*/ 	.word	0x00000000
	.align		4
        /*001c*/ 	.word	0xfffffffc


//--------------------- .text.natr_many_series_one_param_f32 --------------------------
	.section	.text.natr_many_series_one_param_f32,"ax",@progbits
	.align	128
        .global         natr_many_series_one_param_f32
        .type           natr_many_series_one_param_f32,@function
        .size           natr_many_series_one_param_f32,(.L_x_110 - natr_many_series_one_param_f32)
        .other          natr_many_series_one_param_f32,@"STO_CUDA_ENTRY STV_DEFAULT"
natr_many_series_one_param_f32:
.text.natr_many_series_one_param_f32:
[----:B------:R-:W-:Y:S08]  /*0000*/  LDC R1, c[0x0][0x37c] ;  /* 0x0000df00ff017b82 */ /* 0x000ff00000000800 */
[----:B------:R-:W0:Y:S01]  /*0010*/  LDC.64 R2, c[0x0][0x398] ;  /* 0x0000e600ff027b82 */ /* 0x000e220000000a00 */
[----:B------:R-:W0:Y:S02]  /*0020*/  LDCU UR4, c[0x0][0x3a0] ;  /* 0x00007400ff0477ac */ /* 0x000e240008000800 */
[----:B0-----:R-:W-:-:S04]  /*0030*/  VIMNMX3 R0, R2, UR4, R3, PT ;  /* 0x0000000402007c0f */ /* 0x001fc8000b800103 */
[----:B------:R-:W-:-:S13]  /*0040*/  ISETP.GE.AND P0, PT, R0, 0x1, PT ;  /* 0x000000010000780c */ /* 0x000fda0003f06270 */
[----:B------:R-:W-:Y:S05]  /*0050*/  @!P0 EXIT ;  /* 0x000000000000894d */ /* 0x000fea0003800000 */
[----:B------:R-:W0:Y:S02]  /*0060*/  LDC R7, c[0x0][0x360] ;  /* 0x0000d800ff077b82 */ /* 0x000e240000000800 */
[----:B0-----:R-:W-:-:S13]  /*0070*/  ISETP.GE.U32.AND P0, PT, R7, 0x20, PT ;  /* 0x000000200700780c */ /* 0x001fda0003f06070 */
[----:B------:R-:W-:Y:S05]  /*0080*/  @!P0 EXIT ;  /* 0x000000000000894d */ /* 0x000fea0003800000 */
[----:B------:R-:W0:Y:S01]  /*0090*/  S2R R17, SR_TID.X ;  /* 0x0000000000117919 */ /* 0x000e220000002100 */
[----:B------:R-:W1:Y:S01]  /*00a0*/  S2UR UR4, SR_CTAID.X ;  /* 0x00000000000479c3 */ /* 0x000e620000002500 */
[----:B------:R-:W-:Y:S02]  /*00b0*/  SHF.R.U32.HI R7, RZ, 0x5, R7 ;  /* 0x00000005ff077819 */ /* 0x000fe40000011607 */
[----:B0-----:R-:W-:-:S05]  /*00c0*/  SHF.R.U32.HI R0, RZ, 0x5, R17 ;  /* 0x00000005ff007819 */ /* 0x001fca0000011611 */
[----:B-1----:R-:W-:-:S05]  /*00d0*/  IMAD R16, R7, UR4, R0 ;  /* 0x0000000407107c24 */ /* 0x002fca000f8e0200 */
[----:B------:R-:W-:-:S13]  /*00e0*/  ISETP.GE.AND P0, PT, R16, R3, PT ;  /* 0x000000031000720c */ /* 0x000fda0003f06270 */
[----:B------:R-:W-:Y:S05]  /*00f0*/  @P0 EXIT ;  /* 0x000000000000094d */ /* 0x000fea0003800000 */
[----:B------:R-:W0:Y:S01]  /*0100*/  I2F.F64.U32 R2, R2 ;  /* 0x0000000200027312 */ /* 0x000e220000201800 */
[----:B------:R-:W-:-:S07]  /*0110*/  LOP3.LUT R17, R17, 0x1f, RZ, 0xc0, !PT ;  /* 0x0000001f11117812 */ /* 0x000fce00078ec0ff */
[----:B0-----:R-:W0:Y:S01]  /*0120*/  MUFU.RCP64H R5, R3 ;  /* 0x0000000300057308 */ /* 0x001e220000001800 */
[----:B------:R-:W-:-:S04]  /*0130*/  IADD3 R4, PT, PT, R3, 0x300402, RZ ;  /* 0x0030040203047810 */ /* 0x000fc80007ffe0ff */
[----:B------:R-:W-:Y:S02]  /*0140*/  FSETP.GEU.AND P0, PT, |R4|, 5.8789094863358348022e-39, PT ;  /* 0x004004020400780b */ /* 0x000fe40003f0e200 */
[----:B0-----:R-:W-:-:S08]  /*0150*/  DFMA R8, -R2, R4, 1 ;  /* 0x3ff000000208742b */ /* 0x001fd00000000104 */
[----:B------:R-:W-:-:S08]  /*0160*/  DFMA R8, R8, R8, R8 ;  /* 0x000000080808722b */ /* 0x000fd00000000008 */
[----:B------:R-:W-:-:S08]  /*0170*/  DFMA R8, R4, R8, R4 ;  /* 0x000000080408722b */ /* 0x000fd00000000004 */
[----:B------:R-:W-:-:S08]  /*0180*/  DFMA R28, -R2, R8, 1 ;  /* 0x3ff00000021c742b */ /* 0x000fd00000000108 */
[----:B------:R-:W-:Y:S01]  /*0190*/  DFMA R28, R8, R28, R8 ;  /* 0x0000001c081c722b */ /* 0x000fe20000000008 */
[----:B------:R-:W-:Y:S10]  /*01a0*/  @P0 BRA `(.L_x_0) ;  /* 0x0000000000100947 */ /* 0x000ff40003800000 */
[----:B------:R-:W-:Y:S02]  /*01b0*/  LOP3.LUT R0, R3, 0x7fffffff, RZ, 0xc0, !PT ;  /* 0x7fffffff03007812 */ /* 0x000fe400078ec0ff */
[----:B------:R-:W-:-:S03]  /*01c0*/  MOV R6, 0x1f0 ;  /* 0x000001f000067802 */ /* 0x000fc60000000f00 */
[----:B------:R-:W-:-:S07]  /*01d0*/  VIADD R8, R0, 0xfff00000 ;  /* 0xfff0000000087836 */ /* 0x000fce0000000000 */
[----:B------:R-:W-:Y:S05]  /*01e0*/  CALL.REL.NOINC `($__internal_0_$__cuda_sm20_dblrcp_rn_slowpath_v3) ;  /* 0x0000002c008c7944 */ /* 0x000fea0003c00000 */
.L_x_0:
[----:B------:R-:W0:Y:S01]  /*01f0*/  LDCU UR5, c[0x0][0x3a0] ;  /* 0x00007400ff0577ac */ /* 0x000e220008000800 */
[----:B------:R-:W-:Y:S02]  /*0200*/  LOP3.LUT R6, RZ, R17, RZ, 0x33, !PT ;  /* 0x00000011ff067212 */ /* 0x000fe400078e33ff */
[C---:B------:R-:W-:Y:S01]  /*0210*/  LOP3.LUT R15, R17.reuse, 0x80, RZ, 0xfc, !PT ;  /* 0x00000080110f7812 */ /* 0x040fe200078efcff */
[----:B------:R-:W1:Y:S01]  /*0220*/  LDCU UR4, c[0x0][0x370] ;  /* 0x00006e00ff0477ac */ /* 0x000e620008000800 */
[C---:B------:R-:W-:Y:S02]  /*0230*/  LOP3.LUT R14, R17.reuse, 0xa0, RZ, 0xfc, !PT ;  /* 0x000000a0110e7812 */ /* 0x040fe400078efcff */
[C---:B------:R-:W-:Y:S01]  /*0240*/  LOP3.LUT R13, R17.reuse, 0xc0, RZ, 0xfc, !PT ;  /* 0x000000c0110d7812 */ /* 0x040fe200078efcff */
[----:B------:R-:W2:Y:S01]  /*0250*/  LDCU UR8, c[0x0][0x398] ;  /* 0x00007300ff0877ac */ /* 0x000ea20008000800 */
[C---:B------:R-:W-:Y:S02]  /*0260*/  LOP3.LUT R11, R17.reuse, 0xe0, RZ, 0xfc, !PT ;  /* 0x000000e0110b7812 */ /* 0x040fe400078efcff */
[C---:B------:R-:W-:Y:S01]  /*0270*/  LOP3.LUT R10, R17.reuse, 0x40, RZ, 0xfc, !PT ;  /* 0x00000040110a7812 */ /* 0x040fe200078efcff */
[----:B------:R-:W3:Y:S01]  /*0280*/  LDCU.64 UR6, c[0x0][0x358] ;  /* 0x00006b00ff0677ac */ /* 0x000ee20008000a00 */
[----:B------:R-:W-:-:S02]  /*0290*/  LOP3.LUT R9, R17, 0x60, RZ, 0xfc, !PT ;  /* 0x0000006011097812 */ /* 0x000fc400078efcff */
[----:B------:R-:W-:Y:S02]  /*02a0*/  LOP3.LUT R8, R17, 0x20, RZ, 0xfc, !PT ;  /* 0x0000002011087812 */ /* 0x000fe400078efcff */
[----:B0-----:R-:W-:-:S04]  /*02b0*/  IADD3 R12, PT, PT, R6, UR5, RZ ;  /* 0x00000005060c7c10 */ /* 0x001fc8000fffe0ff */
[----:B------:R-:W-:Y:S01]  /*02c0*/  LEA.HI R5, R12, 0x1, RZ, 0x1b ;  /* 0x000000010c057811 */ /* 0x000fe200078fd8ff */
[----:B-1----:R-:W-:Y:S02]  /*02d0*/  IMAD R7, R7, UR4, RZ ;  /* 0x0000000407077c24 */ /* 0x002fe4000f8e02ff */
[----:B--2---:R-:W-:Y:S01]  /*02e0*/  VIADD R6, R6, UR8 ;  /* 0x0000000806067c36 */ /* 0x004fe20008000000 */
[----:B------:R-:W-:-:S07]  /*02f0*/  LOP3.LUT R5, R5, 0x7, RZ, 0xc0, !PT ;  /* 0x0000000705057812 */ /* 0x000fce00078ec0ff */
.L_x_55:
[----:B0-2---:R-:W0:Y:S08]  /*0300*/  LDC.64 R2, c[0x0][0x3a8] ;  /* 0x0000ea00ff027b82 */ /* 0x005e300000000a00 */
[----:B-1----:R-:W1:Y:S01]  /*0310*/  LDC R0, c[0x0][0x3a0] ;  /* 0x0000e800ff007b82 */ /* 0x002e620000000800 */
[----:B0-----:R-:W-:-:S05]  /*0320*/  IMAD.WIDE R2, R16, 0x4, R2 ;  /* 0x0000000410027825 */ /* 0x001fca00078e0202 */
[----:B---3--:R0:W5:Y:S01]  /*0330*/  LDG.E.CONSTANT R4, desc[UR6][R2.64] ;  /* 0x0000000602047981 */ /* 0x008162000c1e9900 */
[----:B------:R-:W-:Y:S01]  /*0340*/  BSSY.RECONVERGENT B0, `(.L_x_1) ;  /* 0x0000062000007945 */ /* 0x000fe20003800200 */
[----:B-1----:R-:W-:-:S13]  /*0350*/  ISETP.GE.U32.AND P0, PT, R17, R0, PT ;  /* 0x000000001100720c */ /* 0x002fda0003f06070 */
[----:B0---4-:R-:W-:Y:S05]  /*0360*/  @P0 BRA `(.L_x_2) ;  /* 0x00000004007c0947 */ /* 0x011fea0003800000 */
[----:B------:R-:W-:Y:S01]  /*0370*/  ISETP.GE.U32.AND P0, PT, R12, 0xe0, PT ;  /* 0x000000e00c00780c */ /* 0x000fe20003f06070 */
[----:B------:R-:W-:Y:S01]  /*0380*/  BSSY.RECONVERGENT B1, `(.L_x_3) ;  /* 0x000002f000017945 */ /* 0x000fe20003800200 */
[----:B------:R-:W-:Y:S02]  /*0390*/  ISETP.NE.AND P1, PT, R5, RZ, PT ;  /* 0x000000ff0500720c */ /* 0x000fe40003f25270 */
[----:B------:R-:W-:-:S09]  /*03a0*/  MOV R3, R17 ;  /* 0x0000001100037202 */ /* 0x000fd20000000f00 */
[----:B------:R-:W-:Y:S05]  /*03b0*/  @!P0 BRA `(.L_x_4) ;  /* 0x0000000000ac8947 */ /* 0x000fea0003800000 */
[----:B------:R-:W0:Y:S01]  /*03c0*/  LDC R36, c[0x0][0x39c] ;  /* 0x0000e700ff247b82 */ /* 0x000e220000000800 */
[----:B------:R-:W-:Y:S01]  /*03d0*/  LEA.HI R2, R12, 0x1, RZ, 0x1b ;  /* 0x000000010c027811 */ /* 0x000fe200078fd8ff */
[----:B------:R-:W-:-:S03]  /*03e0*/  IMAD.MOV.U32 R3, RZ, RZ, R17 ;  /* 0x000000ffff037224 */ /* 0x000fc600078e0011 */
[----:B------:R-:W-:-:S04]  /*03f0*/  LOP3.LUT R2, R2, 0xffffff8, RZ, 0xc0, !PT ;  /* 0x0ffffff802027812 */ /* 0x000fc800078ec0ff */
[----:B------:R-:W-:Y:S01]  /*0400*/  IADD3 R2, PT, PT, -R2, RZ, RZ ;  /* 0x000000ff02027210 */ /* 0x000fe20007ffe1ff */
[-CC-:B0-----:R-:W-:Y:S02]  /*0410*/  IMAD R37, R15, R36.reuse, R16.reuse ;  /* 0x000000240f257224 */ /* 0x181fe400078e0210 */
[-CC-:B------:R-:W-:Y:S02]  /*0420*/  IMAD R39, R14, R36.reuse, R16.reuse ;  /* 0x000000240e277224 */ /* 0x180fe400078e0210 */
[-CC-:B------:R-:W-:Y:S02]  /*0430*/  IMAD R41, R13, R36.reuse, R16.reuse ;  /* 0x000000240d297224 */ /* 0x180fe400078e0210 */
[-CC-:B------:R-:W-:Y:S02]  /*0440*/  IMAD R43, R11, R36.reuse, R16.reuse ;  /* 0x000000240b2b7224 */ /* 0x180fe400078e0210 */
[-CC-:B------:R-:W-:Y:S02]  /*0450*/  IMAD R45, R10, R36.reuse, R16.reuse ;  /* 0x000000240a2d7224 */ /* 0x180fe400078e0210 */
[----:B------:R-:W-:-:S02]  /*0460*/  IMAD R47, R9, R36, R16 ;  /* 0x00000024092f7224 */ /* 0x000fc400078e0210 */
[-CC-:B------:R-:W-:Y:S02]  /*0470*/  IMAD R49, R8, R36.reuse, R16.reuse ;  /* 0x0000002408317224 */ /* 0x180fe400078e0210 */
[----:B------:R-:W-:-:S07]  /*0480*/  IMAD R51, R17, R36, R16 ;  /* 0x0000002411337224 */ /* 0x000fce00078e0210 */
.L_x_5:
[----:B0-----:R-:W0:Y:S01]  /*0490*/  LDC.64 R18, c[0x0][0x3b0] ;  /* 0x0000ec00ff127b82 */ /* 0x001e220000000a00 */
[----:B------:R-:W-:Y:S01]  /*04a0*/  IMAD.MOV.U32 R53, RZ, RZ, 0x7fffffff ;  /* 0x7fffffffff357424 */ /* 0x000fe200078e00ff */
[----:B------:R-:W-:Y:S01]  /*04b0*/  IADD3 R2, PT, PT, R2, 0x8, RZ ;  /* 0x0000000802027810 */ /* 0x000fe20007ffe0ff */
[----:B------:R-:W-:-:S03]  /*04c0*/  VIADD R3, R3, 0x100 ;  /* 0x0000010003037836 */ /* 0x000fc60000000000 */
[----:B------:R-:W-:Y:S01]  /*04d0*/  ISETP.NE.AND P0, PT, R2, RZ, PT ;  /* 0x000000ff0200720c */ /* 0x000fe20003f05270 */
[----:B0-----:R-:W-:-:S04]  /*04e0*/  IMAD.WIDE R34, R51, 0x4, R18 ;  /* 0x0000000433227825 */ /* 0x001fc800078e0212 */
[--C-:B------:R-:W-:Y:S01]  /*04f0*/  IMAD.WIDE R32, R49, 0x4, R18.reuse ;  /* 0x0000000431207825 */ /* 0x100fe200078e0212 */
[----:B------:R0:W-:Y:S01]  /*0500*/  STG.E desc[UR6][R34.64], R53 ;  /* 0x0000003522007986 */ /* 0x0001e2000c101906 */
[C---:B------:R-:W-:Y:S02]  /*0510*/  LEA R49, R36.reuse, R49, 0x8 ;  /* 0x0000003124317211 */ /* 0x040fe400078e40ff */
[--C-:B------:R-:W-:Y:S01]  /*0520*/  IMAD.WIDE R24, R45, 0x4, R18.reuse ;  /* 0x000000042d187825 */ /* 0x100fe200078e0212 */
[----:B------:R0:W-:Y:S01]  /*0530*/  STG.E desc[UR6][R32.64], R53 ;  /* 0x0000003520007986 */ /* 0x0001e2000c101906 */
[C---:B------:R-:W-:Y:S02]  /*0540*/  LEA R45, R36.reuse, R45, 0x8 ;  /* 0x0000002d242d7211 */ /* 0x040fe400078e40ff */
[--C-:B------:R-:W-:Y:S01]  /*0550*/  IMAD.WIDE R20, R47, 0x4, R18.reuse ;  /* 0x000000042f147825 */ /* 0x100fe200078e0212 */
[----:B------:R0:W-:Y:S03]  /*0560*/  STG.E desc[UR6][R24.64], R53 ;  /* 0x0000003518007986 */ /* 0x0001e6000c101906 */
[----:B------:R-:W-:Y:S01]  /*0570*/  IMAD.WIDE R22, R37, 0x4, R18 ;  /* 0x0000000425167825 */ /* 0x000fe200078e0212 */
[----:B------:R0:W-:Y:S01]  /*0580*/  STG.E desc[UR6][R20.64], R53 ;  /* 0x0000003514007986 */ /* 0x0001e2000c101906 */
[----:B------:R-:W-:-:S02]  /*0590*/  LEA R37, R36, R37, 0x8 ;  /* 0x0000002524257211 */ /* 0x000fc400078e40ff */
[--C-:B------:R-:W-:Y:S01]  /*05a0*/  IMAD.WIDE R26, R39, 0x4, R18.reuse ;  /* 0x00000004271a7825 */ /* 0x100fe200078e0212 */
[----:B------:R0:W-:Y:S03]  /*05b0*/  STG.E desc[UR6][R22.64], R53 ;  /* 0x0000003516007986 */ /* 0x0001e6000c101906 */
[--C-:B------:R-:W-:Y:S01]  /*05c0*/  IMAD.WIDE R30, R41, 0x4, R18.reuse ;  /* 0x00000004291e7825 */ /* 0x100fe200078e0212 */
[----:B------:R0:W-:Y:S01]  /*05d0*/  STG.E desc[UR6][R26.64], R53 ;  /* 0x000000351a007986 */ /* 0x0001e2000c101906 */
[C---:B------:R-:W-:Y:S02]  /*05e0*/  LEA R41, R36.reuse, R41, 0x8 ;  /* 0x0000002924297211 */ /* 0x040fe400078e40ff */
[----:B------:R-:W-:Y:S01]  /*05f0*/  IMAD.WIDE R18, R43, 0x4, R18 ;  /* 0x000000042b127825 */ /* 0x000fe200078e0212 */
[----:B------:R0:W-:Y:S03]  /*0600*/  STG.E desc[UR6][R30.64], R53 ;  /* 0x000000351e007986 */ /* 0x0001e6000c101906 */
[C---:B------:R-:W-:Y:S01]  /*0610*/  IMAD R39, R36.reuse, 0x100, R39 ;  /* 0x0000010024277824 */ /* 0x040fe200078e0227 */
[----:B------:R0:W-:Y:S01]  /*0620*/  STG.E desc[UR6][R18.64], R53 ;  /* 0x0000003512007986 */ /* 0x0001e2000c101906 */
[----:B------:R-:W-:-:S02]  /*0630*/  IMAD R43, R36, 0x100, R43 ;  /* 0x00000100242b7824 */ /* 0x000fc400078e022b */
[C---:B------:R-:W-:Y:S02]  /*0640*/  IMAD R47, R36.reuse, 0x100, R47 ;  /* 0x00000100242f7824 */ /* 0x040fe400078e022f */
[----:B------:R-:W-:Y:S01]  /*0650*/  IMAD R51, R36, 0x100, R51 ;  /* 0x0000010024337824 */ /* 0x000fe200078e0233 */
[----:B------:R-:W-:Y:S06]  /*0660*/  @P0 BRA `(.L_x_5) ;  /* 0xfffffffc00880947 */ /* 0x000fec000383ffff */
.L_x_4:
[----:B------:R-:W-:Y:S05]  /*0670*/  BSYNC.RECONVERGENT B1 ;  /* 0x0000000000017941 */ /* 0x000fea0003800200 */
.L_x_3:
[----:B------:R-:W-:Y:S05]  /*0680*/  @!P1 BRA `(.L_x_2) ;  /* 0x0000000000b49947 */ /* 0x000fea0003800000 */
[----:B------:R-:W-:Y:S01]  /*0690*/  IADD3 R2, PT, PT, R5, -0x1, RZ ;  /* 0xffffffff05027810 */ /* 0x000fe20007ffe0ff */
[----:B------:R-:W-:Y:S01]  /*06a0*/  BSSY.RECONVERGENT B1, `(.L_x_6) ;  /* 0x0000015000017945 */ /* 0x000fe20003800200 */
[----:B0-----:R-:W-:Y:S02]  /*06b0*/  LEA.HI R18, R12, 0x1, RZ, 0x1b ;  /* 0x000000010c127811 */ /* 0x001fe400078fd8ff */
[----:B------:R-:W-:Y:S02]  /*06c0*/  ISETP.GE.U32.AND P0, PT, R2, 0x3, PT ;  /* 0x000000030200780c */ /* 0x000fe40003f06070 */
[----:B------:R-:W-:-:S11]  /*06d0*/  LOP3.LUT P1, RZ, R18, 0x3, RZ, 0xc0, !PT ;  /* 0x0000000312ff7812 */ /* 0x000fd6000782c0ff */
[----:B------:R-:W-:Y:S05]  /*06e0*/  @!P0 BRA `(.L_x_7) ;  /* 0x0000000000408947 */ /* 0x000fea0003800000 */
[----:B------:R-:W0:Y:S01]  /*06f0*/  LDC R2, c[0x0][0x39c] ;  /* 0x0000e700ff027b82 */ /* 0x000e220000000800 */
[----:B------:R-:W-:-:S07]  /*0700*/  MOV R31, 0x7fffffff ;  /* 0x7fffffff001f7802 */ /* 0x000fce0000000f00 */
[----:B------:R-:W1:Y:S01]  /*0710*/  LDC.64 R18, c[0x0][0x3b0] ;  /* 0x0000ec00ff127b82 */ /* 0x000e620000000a00 */
[C---:B0-----:R-:W-:Y:S02]  /*0720*/  IMAD R21, R3.reuse, R2, R16 ;  /* 0x0000000203157224 */ /* 0x041fe400078e0210 */
[----:B------:R-:W-:Y:S02]  /*0730*/  VIADD R3, R3, 0x80 ;  /* 0x0000008003037836 */ /* 0x000fe40000000000 */
[C---:B------:R-:W-:Y:S01]  /*0740*/  IMAD R25, R2.reuse, 0x40, R21 ;  /* 0x0000004002197824 */ /* 0x040fe200078e0215 */
[----:B------:R-:W-:-:S03]  /*0750*/  LEA R23, R2, R21, 0x5 ;  /* 0x0000001502177211 */ /* 0x000fc600078e28ff */
[----:B------:R-:W-:Y:S02]  /*0760*/  IMAD R27, R2, 0x20, R25 ;  /* 0x00000020021b7824 */ /* 0x000fe400078e0219 */
[----:B-1----:R-:W-:-:S04]  /*0770*/  IMAD.WIDE R20, R21, 0x4, R18 ;  /* 0x0000000415147825 */ /* 0x002fc800078e0212 */
[--C-:B------:R-:W-:Y:S01]  /*0780*/  IMAD.WIDE R22, R23, 0x4, R18.reuse ;  /* 0x0000000417167825 */ /* 0x100fe200078e0212 */
[----:B------:R0:W-:Y:S03]  /*0790*/  STG.E desc[UR6][R20.64], R31 ;  /* 0x0000001f14007986 */ /* 0x0001e6000c101906 */
[--C-:B------:R-:W-:Y:S01]  /*07a0*/  IMAD.WIDE R24, R25, 0x4, R18.reuse ;  /* 0x0000000419187825 */ /* 0x100fe200078e0212 */
[----:B------:R0:W-:Y:S03]  /*07b0*/  STG.E desc[UR6][R22.64], R31 ;  /* 0x0000001f16007986 */ /* 0x0001e6000c101906 */
[----:B------:R-:W-:Y:S01]  /*07c0*/  IMAD.WIDE R18, R27, 0x4, R18 ;  /* 0x000000041b127825 */ /* 0x000fe200078e0212 */
[----:B------:R0:W-:Y:S04]  /*07d0*/  STG.E desc[UR6][R24.64], R31 ;  /* 0x0000001f18007986 */ /* 0x0001e8000c101906 */
[----:B------:R0:W-:Y:S02]  /*07e0*/  STG.E desc[UR6][R18.64], R31 ;  /* 0x0000001f12007986 */ /* 0x0001e4000c101906 */
.L_x_7:
[----:B------:R-:W-:Y:S05]  /*07f0*/  BSYNC.RECONVERGENT B1 ;  /* 0x0000000000017941 */ /* 0x000fea0003800200 */
.L_x_6:
[----:B------:R-:W-:Y:S05]  /*0800*/  @!P1 BRA `(.L_x_2) ;  /* 0x0000000000549947 */ /* 0x000fea0003800000 */
[C---:B------:R-:W-:Y:S01]  /*0810*/  LOP3.LUT P0, RZ, R12.reuse, 0x20, RZ, 0xc0, !PT ;  /* 0x000000200cff7812 */ /* 0x040fe2000780c0ff */
[----:B------:R-:W-:Y:S01]  /*0820*/  BSSY.RECONVERGENT B1, `(.L_x_8) ;  /* 0x000000f000017945 */ /* 0x000fe20003800200 */
[----:B------:R-:W-:-:S11]  /*0830*/  LOP3.LUT P1, RZ, R12, 0x60, RZ, 0xc0, !PT ;  /* 0x000000600cff7812 */ /* 0x000fd6000782c0ff */
[----:B0-----:R-:W0:Y:S08]  /*0840*/  @!P0 LDC R24, c[0x0][0x39c] ;  /* 0x0000e700ff188b82 */ /* 0x001e300000000800 */
[----:B------:R-:W1:Y:S01]  /*0850*/  @!P0 LDC.64 R18, c[0x0][0x3b0] ;  /* 0x0000ec00ff128b82 */ /* 0x000e620000000a00 */
[----:B------:R-:W-:Y:S05]  /*0860*/  @!P1 BRA `(.L_x_9) ;  /* 0x0000000000289947 */ /* 0x000fea0003800000 */
[----:B------:R-:W2:Y:S01]  /*0870*/  LDC R2, c[0x0][0x39c] ;  /* 0x0000e700ff027b82 */ /* 0x000ea20000000800 */
[----:B------:R-:W-:-:S07]  /*0880*/  IMAD.MOV.U32 R25, RZ, RZ, 0x7fffffff ;  /* 0x7fffffffff197424 */ /* 0x000fce00078e00ff */
[----:B------:R-:W3:Y:S01]  /*0890*/  LDC.64 R20, c[0x0][0x3b0] ;  /* 0x0000ec00ff147b82 */ /* 0x000ee20000000a00 */
[C---:B--2---:R-:W-:Y:S01]  /*08a0*/  IMAD R23, R3.reuse, R2, R16 ;  /* 0x0000000203177224 */ /* 0x044fe200078e0210 */
[----:B------:R-:W-:-:S04]  /*08b0*/  IADD3 R3, PT, PT, R3, 0x40, RZ ;  /* 0x0000004003037810 */ /* 0x000fc80007ffe0ff */
[----:B------:R-:W-:Y:S01]  /*08c0*/  LEA R27, R2, R23, 0x5 ;  /* 0x00000017021b7211 */ /* 0x000fe200078e28ff */
[----:B---3--:R-:W-:-:S04]  /*08d0*/  IMAD.WIDE R22, R23, 0x4, R20 ;  /* 0x0000000417167825 */ /* 0x008fc800078e0214 */
[----:B------:R-:W-:Y:S01]  /*08e0*/  IMAD.WIDE R20, R27, 0x4, R20 ;  /* 0x000000041b147825 */ /* 0x000fe200078e0214 */
[----:B------:R2:W-:Y:S04]  /*08f0*/  STG.E desc[UR6][R22.64], R25 ;  /* 0x0000001916007986 */ /* 0x0005e8000c101906 */
[----:B------:R2:W-:Y:S02]  /*0900*/  STG.E desc[UR6][R20.64], R25 ;  /* 0x0000001914007986 */ /* 0x0005e4000c101906 */
.L_x_9:
[----:B------:R-:W-:Y:S05]  /*0910*/  BSYNC.RECONVERGENT B1 ;  /* 0x0000000000017941 */ /* 0x000fea0003800200 */
.L_x_8:
[----:B0-----:R-:W-:Y:S02]  /*0920*/  @!P0 IMAD R3, R3, R24, R16 ;  /* 0x0000001803038224 */ /* 0x001fe400078e0210 */
[----:B--2---:R-:W-:Y:S02]  /*0930*/  @!P0 IMAD.MOV.U32 R21, RZ, RZ, 0x7fffffff ;  /* 0x7fffffffff158424 */ /* 0x004fe400078e00ff */
[----:B-1----:R-:W-:-:S05]  /*0940*/  @!P0 IMAD.WIDE R18, R3, 0x4, R18 ;  /* 0x0000000403128825 */ /* 0x002fca00078e0212 */
[----:B------:R1:W-:Y:S02]  /*0950*/  @!P0 STG.E desc[UR6][R18.64], R21 ;  /* 0x0000001512008986 */ /* 0x0003e4000c101906 */
.L_x_2:
[----:B------:R-:W-:Y:S05]  /*0960*/  BSYNC.RECONVERGENT B0 ;  /* 0x0000000000007941 */ /* 0x000fea0003800200 */
.L_x_1:
[----:B-----5:R-:W-:Y:S01]  /*0970*/  ISETP.GE.U32.AND P0, PT, R4, R0, PT ;  /* 0x000000000400720c */ /* 0x020fe20003f06070 */
[----:B------:R-:W-:-:S12]  /*0980*/  BSSY B0, `(.L_x_10) ;  /* 0x000023d000007945 */ /* 0x000fd80003800000 */
[----:B------:R-:W-:Y:S05]  /*0990*/  @P0 BRA `(.L_x_11) ;  /* 0x0000002000ec0947 */ /* 0x000fea0003800000 */
[----:B------:R-:W2:Y:S02]  /*09a0*/  LDC R2, c[0x0][0x398] ;  /* 0x0000e600ff027b82 */ /* 0x000ea40000000800 */
[----:B--2---:R-:W-:-:S04]  /*09b0*/  IADD3 R3, PT, PT, R4, R2, RZ ;  /* 0x0000000204037210 */ /* 0x004fc80007ffe0ff */
[----:B------:R-:W-:-:S13]  /*09c0*/  ISETP.GT.AND P0, PT, R3, R0, PT ;  /* 0x000000000300720c */ /* 0x000fda0003f04270 */
[----:B------:R-:W-:Y:S05]  /*09d0*/  @P0 BRA `(.L_x_11) ;  /* 0x0000002000dc0947 */ /* 0x000fea0003800000 */
[----:B------:R-:W-:Y:S01]  /*09e0*/  ISETP.GE.U32.AND P0, PT, R17, R2, PT ;  /* 0x000000021100720c */ /* 0x000fe20003f06070 */
[----:B------:R-:W-:Y:S01]  /*09f0*/  BSSY.RECONVERGENT B1, `(.L_x_12) ;  /* 0x0000095000017945 */ /* 0x000fe20003800200 */
[----:B------:R-:W-:-:S11]  /*0a00*/  IMAD.MOV.U32 R2, RZ, RZ, RZ ;  /* 0x000000ffff027224 */ /* 0x000fd600078e00ff */
[----:B------:R-:W-:Y:S05]  /*0a10*/  @P0 BRA `(.L_x_13) ;  /* 0x0000000800480947 */ /* 0x000fea0003800000 */
[C---:B------:R-:W-:Y:S01]  /*0a20*/  ISETP.GE.U32.AND P0, PT, R6.reuse, 0x60, PT ;  /* 0x000000600600780c */ /* 0x040fe20003f06070 */
[----:B------:R-:W-:Y:S01]  /*0a30*/  BSSY.RECONVERGENT B2, `(.L_x_14) ;  /* 0x0000050000027945 */ /* 0x000fe20003800200 */
[----:B------:R-:W-:Y:S01]  /*0a40*/  LEA.HI R0, R6, 0x1, RZ, 0x1b ;  /* 0x0000000106007811 */ /* 0x000fe200078fd8ff */
[----:B------:R-:W-:Y:S02]  /*0a50*/  HFMA2 R2, -RZ, RZ, 0, 0 ;  /* 0x00000000ff027431 */ /* 0x000fe400000001ff */
[----:B------:R-:W-:Y:S01]  /*0a60*/  IMAD.MOV.U32 R39, RZ, RZ, R17 ;  /* 0x000000ffff277224 */ /* 0x000fe200078e0011 */
[----:B------:R-:W-:-:S07]  /*0a70*/  LOP3.LUT P1, RZ, R0, 0x3, RZ, 0xc0, !PT ;  /* 0x0000000300ff7812 */ /* 0x000fce000782c0ff */
[----:B------:R-:W-:Y:S06]  /*0a80*/  @!P0 BRA `(.L_x_15) ;  /* 0x0000000400288947 */ /* 0x000fec0003800000 */
[----:B------:R-:W-:Y:S01]  /*0a90*/  LEA.HI R0, R6, 0x1, RZ, 0x1b ;  /* 0x0000000106007811 */ /* 0x000fe200078fd8ff */
[----:B------:R-:W-:Y:S01]  /*0aa0*/  IMAD.MOV.U32 R2, RZ, RZ, RZ ;  /* 0x000000ffff027224 */ /* 0x000fe200078e00ff */
[----:B------:R-:W-:Y:S02]  /*0ab0*/  MOV R41, RZ ;  /* 0x000000ff00297202 */ /* 0x000fe40000000f00 */
[----:B------:R-:W-:Y:S02]  /*0ac0*/  MOV R39, R17 ;  /* 0x0000001100277202 */ /* 0x000fe40000000f00 */
[----:B------:R-:W-:-:S07]  /*0ad0*/  LOP3.LUT R0, R0, 0xffffffc, RZ, 0xc0, !PT ;  /* 0x0ffffffc00007812 */ /* 0x000fce00078ec0ff */
.L_x_16:
[----:B------:R-:W2:Y:S01]  /*0ae0*/  LDC R37, c[0x0][0x39c] ;  /* 0x0000e700ff257b82 */ /* 0x000ea20000000800 */
[----:B------:R-:W-:Y:S01]  /*0af0*/  ISETP.NE.AND P0, PT, R39, RZ, PT ;  /* 0x000000ff2700720c */ /* 0x000fe20003f05270 */
[----:B------:R-:W-:-:S04]  /*0b00*/  IMAD.IADD R36, R4, 0x1, R39 ;  /* 0x0000000104247824 */ /* 0x000fc800078e0227 */
[C---:B0-----:R-:W-:Y:S02]  /*0b10*/  VIADD R32, R36.reuse, 0x20 ;  /* 0x0000002024207836 */ /* 0x041fe40000000000 */
[----:B-1----:R-:W0:Y:S08]  /*0b20*/  LDC.64 R20, c[0x0][0x380] ;  /* 0x0000e000ff147b82 */ /* 0x002e300000000a00 */
[----:B------:R-:W1:Y:S08]  /*0b30*/  LDC.64 R22, c[0x0][0x390] ;  /* 0x0000e400ff167b82 */ /* 0x000e700000000a00 */
[----:B------:R-:W3:Y:S01]  /*0b40*/  LDC.64 R18, c[0x0][0x388] ;  /* 0x0000e200ff127b82 */ /* 0x000ee20000000a00 */
[CCC-:B--2---:R-:W-:Y:S01]  /*0b50*/  @P0 IMAD R25, R36.reuse, R37.reuse, -R37.reuse ;  /* 0x0000002524190224 */ /* 0x1c4fe200078e0a25 */
[----:B------:R-:W-:Y:S01]  /*0b60*/  IADD3 R34, PT, PT, R36, 0x40, RZ ;  /* 0x0000004024227810 */ /* 0x000fe20007ffe0ff */
[----:B------:R-:W-:-:S03]  /*0b70*/  IMAD R33, R32, R37, -R37 ;  /* 0x0000002520217224 */ /* 0x000fc600078e0a25 */
[----:B------:R-:W-:Y:S01]  /*0b80*/  @P0 IADD3 R31, PT, PT, R25, R16, RZ ;  /* 0x00000010191f0210 */ /* 0x000fe20007ffe0ff */
[C---:B------:R-:W-:Y:S01]  /*0b90*/  IMAD R25, R36.reuse, R37, R16 ;  /* 0x0000002524197224 */ /* 0x040fe200078e0210 */
[----:B------:R-:W-:-:S03]  /*0ba0*/  IADD3 R36, PT, PT, R36, 0x60, RZ ;  /* 0x0000006024247810 */ /* 0x000fc60007ffe0ff */
[----:B0-----:R-:W-:-:S04]  /*0bb0*/  IMAD.WIDE R26, R25, 0x4, R20 ;  /* 0x00000004191a7825 */ /* 0x001fc800078e0214 */
[----:B-1----:R-:W-:Y:S01]  /*0bc0*/  @P0 IMAD.WIDE R30, R31, 0x4, R22 ;  /* 0x000000041f1e0825 */ /* 0x002fe200078e0216 */
[----:B------:R0:W2:Y:S03]  /*0bd0*/  LDG.E.CONSTANT R43, desc[UR6][R26.64] ;  /* 0x000000061a2b7981 */ /* 0x0000a6000c1e9900 */
[--C-:B------:R-:W-:Y:S01]  /*0be0*/  IMAD R47, R32, R37, R16.reuse ;  /* 0x00000025202f7224 */ /* 0x100fe200078e0210 */
[----:B------:R1:W2:Y:S01]  /*0bf0*/  @P0 LDG.E.CONSTANT R38, desc[UR6][R30.64] ;  /* 0x000000061e260981 */ /* 0x0002a2000c1e9900 */
[----:B------:R-:W-:Y:S02]  /*0c00*/  IMAD.IADD R33, R33, 0x1, R16 ;  /* 0x0000000121217824 */ /* 0x000fe400078e0210 */
[----:B---3--:R-:W-:-:S04]  /*0c10*/  IMAD.WIDE R24, R25, 0x4, R18 ;  /* 0x0000000419187825 */ /* 0x008fc800078e0212 */
[CCC-:B------:R-:W-:Y:S01]  /*0c20*/  IMAD R51, R34.reuse, R37.reuse, -R37.reuse ;  /* 0x0000002522337224 */ /* 0x1c0fe200078e0a25 */
[----:B------:R3:W4:Y:S01]  /*0c30*/  LDG.E.CONSTANT R40, desc[UR6][R24.64] ;  /* 0x0000000618287981 */ /* 0x000722000c1e9900 */
[-CC-:B------:R-:W-:Y:S02]  /*0c40*/  IMAD R49, R34, R37.reuse, R16.reuse ;  /* 0x0000002522317224 */ /* 0x180fe400078e0210 */
[CC--:B------:R-:W-:Y:S02]  /*0c50*/  IMAD R45, R36.reuse, R37.reuse, R16 ;  /* 0x00000025242d7224 */ /* 0x0c0fe400078e0210 */
[----:B0-----:R-:W-:Y:S02]  /*0c60*/  IMAD R27, R36, R37, -R37 ;  /* 0x00000025241b7224 */ /* 0x001fe400078e0a25 */
[----:B------:R-:W-:-:S04]  /*0c70*/  IMAD.WIDE R34, R47, 0x4, R20 ;  /* 0x000000042f227825 */ /* 0x000fc800078e0214 */
[----:B------:R-:W-:Y:S01]  /*0c80*/  IMAD.WIDE R36, R47, 0x4, R18 ;  /* 0x000000042f247825 */ /* 0x000fe200078e0212 */
[----:B------:R-:W-:Y:S01]  /*0c90*/  IADD3 R47, PT, PT, R27, R16, RZ ;  /* 0x000000101b2f7210 */ /* 0x000fe20007ffe0ff */
[----:B------:R2:W5:Y:S02]  /*0ca0*/  LDG.E.CONSTANT R35, desc[UR6][R34.64] ;  /* 0x0000000622237981 */ /* 0x000564000c1e9900 */
[----:B------:R-:W-:Y:S02]  /*0cb0*/  IMAD.WIDE R32, R33, 0x4, R22 ;  /* 0x0000000421207825 */ /* 0x000fe400078e0216 */
[----:B------:R-:W5:Y:S02]  /*0cc0*/  LDG.E.CONSTANT R36, desc[UR6][R36.64] ;  /* 0x0000000624247981 */ /* 0x000f64000c1e9900 */
[----:B-1----:R-:W-:Y:S02]  /*0cd0*/  IMAD.IADD R31, R51, 0x1, R16 ;  /* 0x00000001331f7824 */ /* 0x002fe400078e0210 */
[C---:B---3--:R-:W-:Y:S01]  /*0ce0*/  IMAD.WIDE R24, R49.reuse, 0x4, R20 ;  /* 0x0000000431187825 */ /* 0x048fe200078e0214 */
[----:B------:R4:W3:Y:S03]  /*0cf0*/  LDG.E.CONSTANT R32, desc[UR6][R32.64] ;  /* 0x0000000620207981 */ /* 0x0008e6000c1e9900 */
[----:B------:R-:W-:-:S02]  /*0d00*/  IMAD.WIDE R26, R49, 0x4, R18 ;  /* 0x00000004311a7825 */ /* 0x000fc400078e0212 */
[----:B------:R-:W3:Y:S02]  /*0d10*/  LDG.E.CONSTANT R25, desc[UR6][R24.64] ;  /* 0x0000000618197981 */ /* 0x000ee4000c1e9900 */
[----:B------:R-:W-:Y:S02]  /*0d20*/  IMAD.WIDE R30, R31, 0x4, R22 ;  /* 0x000000041f1e7825 */ /* 0x000fe400078e0216 */
[----:B------:R-:W3:Y:S02]  /*0d30*/  LDG.E.CONSTANT R26, desc[UR6][R26.64] ;  /* 0x000000061a1a7981 */ /* 0x000ee4000c1e9900 */
[C---:B------:R-:W-:Y:S02]  /*0d40*/  IMAD.WIDE R20, R45.reuse, 0x4, R20 ;  /* 0x000000042d147825 */ /* 0x040fe400078e0214 */
[----:B------:R-:W3:Y:S02]  /*0d50*/  LDG.E.CONSTANT R30, desc[UR6][R30.64] ;  /* 0x000000061e1e7981 */ /* 0x000ee4000c1e9900 */
[----:B------:R-:W-:-:S02]  /*0d60*/  IMAD.WIDE R18, R45, 0x4, R18 ;  /* 0x000000042d127825 */ /* 0x000fc400078e0212 */
[----:B------:R-:W3:Y:S02]  /*0d70*/  LDG.E.CONSTANT R20, desc[UR6][R20.64] ;  /* 0x0000000614147981 */ /* 0x000ee4000c1e9900 */
[----:B------:R-:W-:Y:S02]  /*0d80*/  IMAD.WIDE R22, R47, 0x4, R22 ;  /* 0x000000042f167825 */ /* 0x000fe400078e0216 */
[----:B------:R0:W3:Y:S04]  /*0d90*/  LDG.E.CONSTANT R19, desc[UR6][R18.64] ;  /* 0x0000000612137981 */ /* 0x0000e8000c1e9900 */
[----:B------:R-:W3:Y:S01]  /*0da0*/  LDG.E.CONSTANT R22, desc[UR6][R22.64] ;  /* 0x0000000616167981 */ /* 0x000ee2000c1e9900 */
[----:B------:R-:W-:Y:S01]  /*0db0*/  VIADD R41, R41, 0x4 ;  /* 0x0000000429297836 */ /* 0x000fe20000000000 */
[----:B------:R-:W-:Y:S01]  /*0dc0*/  IADD3 R39, PT, PT, R39, 0x80, RZ ;  /* 0x0000008027277810 */ /* 0x000fe20007ffe0ff */
[C---:B--2---:R-:W-:Y:S01]  /*0dd0*/  @P0 FADD R34, R43.reuse, -R38 ;  /* 0x800000262b220221 */ /* 0x044fe20000000000 */
[----:B----4-:R-:W-:Y:S01]  /*0de0*/  FADD R33, R43, -R40 ;  /* 0x800000282b217221 */ /* 0x010fe20000000000 */
[----:B------:R-:W-:-:S05]  /*0df0*/  @P0 FADD R38, R40, -R38 ;  /* 0x8000002628260221 */ /* 0x000fca0000000000 */
[----:B------:R-:W-:Y:S02]  /*0e00*/  @P0 FMNMX3 R33, |R34|, |R38|, R33, !PT ;  /* 0x4000002622210276 */ /* 0x000fe40007800221 */
[----:B------:R-:W-:Y:S01]  /*0e10*/  ISETP.NE.AND P0, PT, R41, R0, PT ;  /* 0x000000002900720c */ /* 0x000fe20003f05270 */
[C---:B-----5:R-:W-:Y:S01]  /*0e20*/  FADD R34, -R36.reuse, R35 ;  /* 0x0000002324227221 */ /* 0x060fe20000000100 */
[--C-:B---3--:R-:W-:Y:S01]  /*0e30*/  FADD R35, R35, -R32.reuse ;  /* 0x8000002023237221 */ /* 0x108fe20000000000 */
[----:B------:R-:W-:Y:S01]  /*0e40*/  FADD R32, R36, -R32 ;  /* 0x8000002024207221 */ /* 0x000fe20000000000 */
[----:B------:R-:W-:-:S04]  /*0e50*/  FADD R2, R33, R2 ;  /* 0x0000000221027221 */ /* 0x000fc80000000000 */
[----:B------:R-:W-:Y:S01]  /*0e60*/  FMNMX3 R35, |R35|, |R32|, R34, !PT ;  /* 0x4000002023237276 */ /* 0x000fe20007800222 */
[C---:B0-----:R-:W-:Y:S01]  /*0e70*/  FADD R18, -R26.reuse, R25 ;  /* 0x000000191a127221 */ /* 0x041fe20000000100 */
[--C-:B------:R-:W-:Y:S01]  /*0e80*/  FADD R25, R25, -R30.reuse ;  /* 0x8000001e19197221 */ /* 0x100fe20000000000 */
[----:B------:R-:W-:Y:S02]  /*0e90*/  FADD R26, R26, -R30 ;  /* 0x8000001e1a1a7221 */ /* 0x000fe40000000000 */
[----:B------:R-:W-:-:S03]  /*0ea0*/  FADD R2, R2, R35 ;  /* 0x0000002302027221 */ /* 0x000fc60000000000 */
[----:B------:R-:W-:Y:S01]  /*0eb0*/  FMNMX3 R25, |R25|, |R26|, R18, !PT ;  /* 0x4000001a19197276 */ /* 0x000fe20007800212 */
[C---:B------:R-:W-:Y:S01]  /*0ec0*/  FADD R21, -R19.reuse, R20 ;  /* 0x0000001413157221 */ /* 0x040fe20000000100 */
[--C-:B------:R-:W-:Y:S01]  /*0ed0*/  FADD R20, R20, -R22.reuse ;  /* 0x8000001614147221 */ /* 0x100fe20000000000 */
[----:B------:R-:W-:Y:S02]  /*0ee0*/  FADD R19, R19, -R22 ;  /* 0x8000001613137221 */ /* 0x000fe40000000000 */
[----:B------:R-:W-:-:S03]  /*0ef0*/  FADD R2, R2, R25 ;  /* 0x0000001902027221 */ /* 0x000fc60000000000 */
[----:B------:R-:W-:-:S05]  /*0f00*/  FMNMX3 R19, |R20|, |R19|, R21, !PT ;  /* 0x4000001314137276 */ /* 0x000fca0007800215 */
[----:B------:R-:W-:Y:S01]  /*0f10*/  FADD R2, R2, R19 ;  /* 0x0000001302027221 */ /* 0x000fe20000000000 */
[----:B------:R-:W-:Y:S06]  /*0f20*/  @P0 BRA `(.L_x_16) ;  /* 0xfffffff800ec0947 */ /* 0x000fec000383ffff */
.L_x_15:
[----:B------:R-:W-:Y:S05]  /*0f30*/  BSYNC.RECONVERGENT B2 ;  /* 0x0000000000027941 */ /* 0x000fea0003800200 */
.L_x_14:
[----:B------:R-:W-:Y:S05]  /*0f40*/  @!P1 BRA `(.L_x_13) ;  /* 0x0000000000fc9947 */ /* 0x000fea0003800000 */
[C---:B------:R-:W-:Y:S01]  /*0f50*/  LOP3.LUT P1, RZ, R6.reuse, 0x60, RZ, 0xc0, !PT ;  /* 0x0000006006ff7812 */ /* 0x040fe2000782c0ff */
[----:B------:R-:W-:Y:S01]  /*0f60*/  BSSY.RECONVERGENT B2, `(.L_x_17) ;  /* 0x0000027000027945 */ /* 0x000fe20003800200 */
[----:B------:R-:W-:-:S11]  /*0f70*/  LOP3.LUT P0, RZ, R6, 0x20, RZ, 0xc0, !PT ;  /* 0x0000002006ff7812 */ /* 0x000fd6000780c0ff */
[----:B------:R-:W-:Y:S05]  /*0f80*/  @!P1 BRA `(.L_x_18) ;  /* 0x0000000000909947 */ /* 0x000fea0003800000 */
[----:B------:R-:W2:Y:S01]  /*0f90*/  LDC R0, c[0x0][0x39c] ;  /* 0x0000e700ff007b82 */ /* 0x000ea20000000800 */
[----:B------:R-:W-:Y:S01]  /*0fa0*/  ISETP.NE.AND P1, PT, R39, RZ, PT ;  /* 0x000000ff2700720c */ /* 0x000fe20003f25270 */
[----:B0-----:R-:W-:-:S05]  /*0fb0*/  IMAD.IADD R31, R4, 0x1, R39 ;  /* 0x00000001041f7824 */ /* 0x001fca00078e0227 */
[C---:B------:R-:W-:Y:S01]  /*0fc0*/  IADD3 R33, PT, PT, R31.reuse, 0x20, RZ ;  /* 0x000000201f217810 */ /* 0x040fe20007ffe0ff */
[----:B------:R-:W0:Y:S08]  /*0fd0*/  LDC.64 R22, c[0x0][0x380] ;  /* 0x0000e000ff167b82 */ /* 0x000e300000000a00 */
[----:B-1----:R-:W1:Y:S08]  /*0fe0*/  LDC.64 R20, c[0x0][0x388] ;  /* 0x0000e200ff147b82 */ /* 0x002e700000000a00 */
[----:B------:R-:W3:Y:S01]  /*0ff0*/  LDC.64 R18, c[0x0][0x390] ;  /* 0x0000e400ff127b82 */ /* 0x000ee20000000a00 */
[----:B--2---:R-:W-:-:S02]  /*1000*/  IMAD R27, R31, R0, R16 ;  /* 0x000000001f1b7224 */ /* 0x004fc400078e0210 */
[-CC-:B------:R-:W-:Y:S02]  /*1010*/  @P1 IMAD R31, R31, R0.reuse, -R0.reuse ;  /* 0x000000001f1f1224 */ /* 0x180fe400078e0a00 */
[----:B------:R-:W-:Y:S02]  /*1020*/  IMAD R35, R33, R0, -R0 ;  /* 0x0000000021237224 */ /* 0x000fe400078e0a00 */
[----:B------:R-:W-:Y:S02]  /*1030*/  @P1 IMAD.IADD R31, R31, 0x1, R16 ;  /* 0x000000011f1f1824 */ /* 0x000fe400078e0210 */
[----:B0-----:R-:W-:Y:S01]  /*1040*/  IMAD.WIDE R24, R27, 0x4, R22 ;  /* 0x000000041b187825 */ /* 0x001fe200078e0216 */
[----:B------:R-:W-:-:S03]  /*1050*/  IADD3 R35, PT, PT, R35, R16, RZ ;  /* 0x0000001023237210 */ /* 0x000fc60007ffe0ff */
[----:B------:R-:W-:Y:S02]  /*1060*/  IMAD R33, R33, R0, R16 ;  /* 0x0000000021217224 */ /* 0x000fe400078e0210 */
[----:B------:R-:W2:Y:S01]  /*1070*/  LDG.E.CONSTANT R25, desc[UR6][R24.64] ;  /* 0x0000000618197981 */ /* 0x000ea2000c1e9900 */
[----:B-1----:R-:W-:-:S04]  /*1080*/  IMAD.WIDE R26, R27, 0x4, R20 ;  /* 0x000000041b1a7825 */ /* 0x002fc800078e0214 */
[----:B---3--:R-:W-:Y:S02]  /*1090*/  @P1 IMAD.WIDE R30, R31, 0x4, R18 ;  /* 0x000000041f1e1825 */ /* 0x008fe400078e0212 */
[----:B------:R-:W2:Y:S02]  /*10a0*/  LDG.E.CONSTANT R26, desc[UR6][R26.64] ;  /* 0x000000061a1a7981 */ /* 0x000ea4000c1e9900 */
[C---:B------:R-:W-:Y:S02]  /*10b0*/  IMAD.WIDE R22, R33.reuse, 0x4, R22 ;  /* 0x0000000421167825 */ /* 0x040fe400078e0216 */
[----:B------:R-:W3:Y:S02]  /*10c0*/  @P1 LDG.E.CONSTANT R30, desc[UR6][R30.64] ;  /* 0x000000061e1e1981 */ /* 0x000ee4000c1e9900 */
[----:B------:R-:W-:Y:S02]  /*10d0*/  IMAD.WIDE R20, R33, 0x4, R20 ;  /* 0x0000000421147825 */ /* 0x000fe400078e0214 */
[----:B------:R-:W4:Y:S02]  /*10e0*/  LDG.E.CONSTANT R23, desc[UR6][R22.64] ;  /* 0x0000000616177981 */ /* 0x000f24000c1e9900 */
[----:B------:R-:W-:-:S02]  /*10f0*/  IMAD.WIDE R18, R35, 0x4, R18 ;  /* 0x0000000423127825 */ /* 0x000fc400078e0212 */
[----:B------:R-:W4:Y:S04]  /*1100*/  LDG.E.CONSTANT R20, desc[UR6][R20.64] ;  /* 0x0000000614147981 */ /* 0x000f28000c1e9900 */
[----:B------:R-:W5:Y:S01]  /*1110*/  LDG.E.CONSTANT R18, desc[UR6][R18.64] ;  /* 0x0000000612127981 */ /* 0x000f62000c1e9900 */
[----:B------:R-:W-:Y:S02]  /*1120*/  VIADD R39, R39, 0x40 ;  /* 0x0000004027277836 */ /* 0x000fe40000000000 */
[C---:B--2---:R-:W-:Y:S01]  /*1130*/  FADD R33, R25.reuse, -R26 ;  /* 0x8000001a19217221 */ /* 0x044fe20000000000 */
[--C-:B---3--:R-:W-:Y:S01]  /*1140*/  @P1 FADD R0, R25, -R30.reuse ;  /* 0x8000001e19001221 */ /* 0x108fe20000000000 */
[----:B------:R-:W-:-:S05]  /*1150*/  @P1 FADD R25, R26, -R30 ;  /* 0x8000001e1a191221 */ /* 0x000fca0000000000 */
[----:B------:R-:W-:Y:S01]  /*1160*/  @P1 FMNMX3 R33, |R0|, |R25|, R33, !PT ;  /* 0x4000001900211276 */ /* 0x000fe20007800221 */
[C---:B----4-:R-:W-:Y:S01]  /*1170*/  FADD R24, -R20.reuse, R23 ;  /* 0x0000001714187221 */ /* 0x050fe20000000100 */
[--C-:B-----5:R-:W-:Y:S01]  /*1180*/  FADD R27, R23, -R18.reuse ;  /* 0x80000012171b7221 */ /* 0x120fe20000000000 */
[----:B------:R-:W-:Y:S02]  /*1190*/  FADD R26, R20, -R18 ;  /* 0x80000012141a7221 */ /* 0x000fe40000000000 */
[----:B------:R-:W-:-:S03]  /*11a0*/  FADD R2, R2, R33 ;  /* 0x0000002102027221 */ /* 0x000fc60000000000 */
[----:B------:R-:W-:-:S05]  /*11b0*/  FMNMX3 R27, |R27|, |R26|, R24, !PT ;  /* 0x4000001a1b1b7276 */ /* 0x000fca0007800218 */
[----:B------:R-:W-:-:S07]  /*11c0*/  FADD R2, R2, R27 ;  /* 0x0000001b02027221 */ /* 0x000fce0000000000 */
.L_x_18:
[----:B------:R-:W-:Y:S05]  /*11d0*/  BSYNC.RECONVERGENT B2 ;  /* 0x0000000000027941 */ /* 0x000fea0003800200 */
.L_x_17:
[----:B------:R-:W-:Y:S05]  /*11e0*/  @P0 BRA `(.L_x_13) ;  /* 0x0000000000540947 */ /* 0x000fea0003800000 */
[----:B------:R-:W-:Y:S01]  /*11f0*/  ISETP.NE.AND P0, PT, R39, RZ, PT ;  /* 0x000000ff2700720c */ /* 0x000fe20003f05270 */
[----:B------:R-:W2:Y:S01]  /*1200*/  LDC R0, c[0x0][0x39c] ;  /* 0x0000e700ff007b82 */ /* 0x000ea20000000800 */
[----:B0-----:R-:W-:-:S07]  /*1210*/  IADD3 R25, PT, PT, R4, R39, RZ ;  /* 0x0000002704197210 */ /* 0x001fce0007ffe0ff */
[----:B------:R-:W0:Y:S08]  /*1220*/  LDC.64 R22, c[0x0][0x380] ;  /* 0x0000e000ff167b82 */ /* 0x000e300000000a00 */
[----:B-1----:R-:W1:Y:S08]  /*1230*/  LDC.64 R20, c[0x0][0x388] ;  /* 0x0000e200ff147b82 */ /* 0x002e700000000a00 */
[----:B------:R-:W3:Y:S01]  /*1240*/  @P0 LDC.64 R18, c[0x0][0x390] ;  /* 0x0000e400ff120b82 */ /* 0x000ee20000000a00 */
[----:B--2---:R-:W-:-:S02]  /*1250*/  @P0 IMAD R27, R25, R0, -R0 ;  /* 0x00000000191b0224 */ /* 0x004fc400078e0a00 */
[--C-:B------:R-:W-:Y:S02]  /*1260*/  IMAD R25, R25, R0, R16.reuse ;  /* 0x0000000019197224 */ /* 0x100fe400078e0210 */
[----:B------:R-:W-:Y:S02]  /*1270*/  @P0 IMAD.IADD R27, R27, 0x1, R16 ;  /* 0x000000011b1b0824 */ /* 0x000fe400078e0210 */
[----:B0-----:R-:W-:-:S06]  /*1280*/  IMAD.WIDE R22, R25, 0x4, R22 ;  /* 0x0000000419167825 */ /* 0x001fcc00078e0216 */
[----:B------:R-:W2:Y:S01]  /*1290*/  LDG.E.CONSTANT R23, desc[UR6][R22.64] ;  /* 0x0000000616177981 */ /* 0x000ea2000c1e9900 */
[----:B-1----:R-:W-:-:S06]  /*12a0*/  IMAD.WIDE R20, R25, 0x4, R20 ;  /* 0x0000000419147825 */ /* 0x002fcc00078e0214 */
[----:B------:R-:W2:Y:S01]  /*12b0*/  LDG.E.CONSTANT R20, desc[UR6][R20.64] ;  /* 0x0000000614147981 */ /* 0x000ea2000c1e9900 */
[----:B---3--:R-:W-:-:S06]  /*12c0*/  @P0 IMAD.WIDE R18, R27, 0x4, R18 ;  /* 0x000000041b120825 */ /* 0x008fcc00078e0212 */
[----:B------:R-:W3:Y:S01]  /*12d0*/  @P0 LDG.E.CONSTANT R18, desc[UR6][R18.64] ;  /* 0x0000000612120981 */ /* 0x000ee2000c1e9900 */
[C---:B--2---:R-:W-:Y:S01]  /*12e0*/  FADD R25, R23.reuse, -R20 ;  /* 0x8000001417197221 */ /* 0x044fe20000000000 */
[--C-:B---3--:R-:W-:Y:S01]  /*12f0*/  @P0 FADD R0, R23, -R18.reuse ;  /* 0x8000001217000221 */ /* 0x108fe20000000000 */
[----:B------:R-:W-:-:S05]  /*1300*/  @P0 FADD R24, R20, -R18 ;  /* 0x8000001214180221 */ /* 0x000fca0000000000 */
[----:B------:R-:W-:-:S05]  /*1310*/  @P0 FMNMX3 R27, |R0|, |R24|, R25, !PT ;  /* 0x40000018001b0276 */ /* 0x000fca0007800219 */
[----:B------:R-:W-:-:S04]  /*1320*/  @P0 FADD R2, R2, R27 ;  /* 0x0000001b02020221 */ /* 0x000fc80000000000 */
[----:B------:R-:W-:-:S07]  /*1330*/  @!P0 FADD R2, R2, R25 ;  /* 0x0000001902028221 */ /* 0x000fce0000000000 */
.L_x_13:
[----:B------:R-:W-:Y:S05]  /*1340*/  BSYNC.RECONVERGENT B1 ;  /* 0x0000000000017941 */ /* 0x000fea0003800200 */
.L_x_12:
[----:B------:R-:W-:Y:S01]  /*1350*/  UMOV UR4, 0xffffffff ;  /* 0xffffffff00047882 */ /* 0x000fe20000000000 */
[----:B------:R-:W-:Y:S02]  /*1360*/  ISETP.NE.AND P0, PT, R17, RZ, PT ;  /* 0x000000ff1100720c */ /* 0x000fe40003f05270 */
[----:B------:R-:W-:Y:S11]  /*1370*/  BRA.DIV UR4, `(.L_x_19) ;  /* 0x0000001a048c7947 */ /* 0x000ff6000b800000 */
[----:B01----:R-:W0:Y:S02]  /*1380*/  SHFL.DOWN PT, R19, R2, 0x10, 0x1f ;  /* 0x0a001f0002137f89 */ /* 0x003e2400000e0000 */
[----:B0-----:R-:W-:-:S05]  /*1390*/  FADD R19, R19, R2 ;  /* 0x0000000213137221 */ /* 0x001fca0000000000 */
[----:B------:R-:W0:Y:S02]  /*13a0*/  SHFL.DOWN PT, R0, R19, 0x8, 0x1f ;  /* 0x09001f0013007f89 */ /* 0x000e2400000e0000 */
[----:B0-----:R-:W-:-:S05]  /*13b0*/  FADD R0, R19, R0 ;  /* 0x0000000013007221 */ /* 0x001fca0000000000 */
[----:B------:R-:W0:Y:S02]  /*13c0*/  SHFL.DOWN PT, R21, R0, 0x4, 0x1f ;  /* 0x08801f0000157f89 */ /* 0x000e2400000e0000 */
[----:B0-----:R-:W-:-:S05]  /*13d0*/  FADD R21, R0, R21 ;  /* 0x0000001500157221 */ /* 0x001fca0000000000 */
[----:B------:R-:W0:Y:S02]  /*13e0*/  SHFL.DOWN PT, R18, R21, 0x2, 0x1f ;  /* 0x08401f0015127f89 */ /* 0x000e2400000e0000 */
[----:B0-----:R-:W-:-:S05]  /*13f0*/  FADD R18, R21, R18 ;  /* 0x0000001215127221 */ /* 0x001fca0000000000 */
[----:B------:R0:W1:Y:S02]  /*1400*/  SHFL.DOWN PT, R23, R18, 0x1, 0x1f ;  /* 0x08201f0012177f89 */ /* 0x00006400000e0000 */
.L_x_62:
[----:B-1----:R-:W-:Y:S01]  /*1410*/  FADD R23, R18, R23 ;  /* 0x0000001712177221 */ /* 0x002fe20000000000 */
[----:B------:R-:W-:Y:S06]  /*1420*/  @P0 BRA `(.L_x_11) ;  /* 0x0000001800480947 */ /* 0x000fec0003800000 */
[----:B------:R-:W1:Y:S01]  /*1430*/  LDC.64 R24, c[0x0][0x390] ;  /* 0x0000e400ff187b82 */ /* 0x000e620000000a00 */
[----:B------:R-:W2:Y:S01]  /*1440*/  LDCU UR4, c[0x0][0x39c] ;  /* 0x00007380ff0477ac */ /* 0x000ea20008000800 */
[----:B------:R-:W-:-:S05]  /*1450*/  IADD3 R19, PT, PT, R3, -0x1, RZ ;  /* 0xffffffff03137810 */ /* 0x000fca0007ffe0ff */
[----:B--2---:R-:W-:-:S04]  /*1460*/  IMAD R20, R19, UR4, R16 ;  /* 0x0000000413147c24 */ /* 0x004fc8000f8e0210 */
[----:B-1----:R-:W-:-:S05]  /*1470*/  IMAD.WIDE R24, R20, 0x4, R24 ;  /* 0x0000000414187825 */ /* 0x002fca00078e0218 */
[----:B------:R-:W2:Y:S01]  /*1480*/  LDG.E.CONSTANT R41, desc[UR6][R24.64] ;  /* 0x0000000618297981 */ /* 0x000ea2000c1e9900 */
[----:B------:R-:W1:Y:S01]  /*1490*/  F2F.F64.F32 R26, R23 ;  /* 0x00000017001a7310 */ /* 0x000e620000201800 */
[----:B------:R-:W-:Y:S01]  /*14a0*/  BSSY.RECONVERGENT B2, `(.L_x_20) ;  /* 0x000001e000027945 */ /* 0x000fe20003800200 */
[----:B------:R-:W-:Y:S01]  /*14b0*/  IMAD.MOV.U32 R31, RZ, RZ, 0x7fffffff ;  /* 0x7fffffffff1f7424 */ /* 0x000fe200078e00ff */
[----:B-1----:R-:W-:Y:S01]  /*14c0*/  DMUL R26, R26, R28 ;  /* 0x0000001c1a1a7228 */ /* 0x002fe20000000000 */
[----:B--2---:R-:W-:-:S04]  /*14d0*/  FSETP.NEU.AND P0, PT, R41, RZ, PT ;  /* 0x000000ff2900720b */ /* 0x004fc80003f0d000 */
[----:B------:R-:W-:-:S13]  /*14e0*/  FSETP.EQU.OR P0, PT, |R41|, +INF , !P0 ;  /* 0x7f8000002900780b */ /* 0x000fda000470a600 */
[----:B------:R-:W-:Y:S05]  /*14f0*/  @P0 BRA `(.L_x_21) ;  /* 0x0000000000600947 */ /* 0x000fea0003800000 */
[----:B------:R-:W1:Y:S01]  /*1500*/  F2F.F64.F32 R32, R41 ;  /* 0x0000002900207310 */ /* 0x000e620000201800 */
[----:B0-----:R-:W-:Y:S01]  /*1510*/  MOV R18, 0x1 ;  /* 0x0000000100127802 */ /* 0x001fe20000000f00 */
[----:B------:R-:W-:Y:S01]  /*1520*/  BSSY.RECONVERGENT B3, `(.L_x_22) ;  /* 0x0000013000037945 */ /* 0x000fe20003800200 */
[----:B------:R-:W-:-:S05]  /*1530*/  FSETP.GEU.AND P1, PT, |R27|, 6.5827683646048100446e-37, PT ;  /* 0x036000001b00780b */ /* 0x000fca0003f2e200 */
[----:B-1----:R-:W0:Y:S02]  /*1540*/  MUFU.RCP64H R19, R33 ;  /* 0x0000002100137308 */ /* 0x002e240000001800 */
[----:B0-----:R-:W-:-:S08]  /*1550*/  DFMA R22, -R32, R18, 1 ;  /* 0x3ff000002016742b */ /* 0x001fd00000000112 */
[----:B------:R-:W-:-:S08]  /*1560*/  DFMA R22, R22, R22, R22 ;  /* 0x000000161616722b */ /* 0x000fd00000000016 */
[----:B------:R-:W-:-:S08]  /*1570*/  DFMA R22, R18, R22, R18 ;  /* 0x000000161216722b */ /* 0x000fd00000000012 */
[----:B------:R-:W-:-:S08]  /*1580*/  DFMA R18, -R32, R22, 1 ;  /* 0x3ff000002012742b */ /* 0x000fd00000000116 */
[----:B------:R-:W-:-:S08]  /*1590*/  DFMA R18, R22, R18, R22 ;  /* 0x000000121612722b */ /* 0x000fd00000000016 */
[----:B------:R-:W-:-:S08]  /*15a0*/  DMUL R30, R26, R18 ;  /* 0x000000121a1e7228 */ /* 0x000fd00000000000 */
[----:B------:R-:W-:-:S08]  /*15b0*/  DFMA R22, -R32, R30, R26 ;  /* 0x0000001e2016722b */ /* 0x000fd0000000011a */
[----:B------:R-:W-:-:S10]  /*15c0*/  DFMA R30, R18, R22, R30 ;  /* 0x00000016121e722b */ /* 0x000fd4000000001e */
[----:B------:R-:W-:-:S05]  /*15d0*/  FFMA R0, RZ, R33, R31 ;  /* 0x00000021ff007223 */ /* 0x000fca000000001f */
[----:B------:R-:W-:-:S13]  /*15e0*/  FSETP.GT.AND P0, PT, |R0|, 1.469367938527859385e-39, PT ;  /* 0x001000000000780b */ /* 0x000fda0003f04200 */
[----:B------:R-:W-:Y:S05]  /*15f0*/  @P0 BRA P1, `(.L_x_23) ;  /* 0x0000000000140947 */ /* 0x000fea0000800000 */
[----:B------:R-:W-:Y:S01]  /*1600*/  IMAD.MOV.U32 R36, RZ, RZ, R26 ;  /* 0x000000ffff247224 */ /* 0x000fe200078e001a */
[----:B------:R-:W-:Y:S02]  /*1610*/  MOV R19, R27 ;  /* 0x0000001b00137202 */ /* 0x000fe40000000f00 */
[----:B------:R-:W-:-:S07]  /*1620*/  MOV R18, 0x1640 ;  /* 0x0000164000127802 */ /* 0x000fce0000000f00 */
[----:B------:R-:W-:Y:S05]  /*1630*/  CALL.REL.NOINC `($__internal_1_$__cuda_sm20_div_rn_f64_full) ;  /* 0x0000001c00187944 */ /* 0x000fea0003c00000 */
[----:B------:R-:W-:-:S07]  /*1640*/  IMAD.MOV.U32 R31, RZ, RZ, R19 ;  /* 0x000000ffff1f7224 */ /* 0x000fce00078e0013 */
.L_x_23:
[----:B------:R-:W-:Y:S05]  /*1650*/  BSYNC.RECONVERGENT B3 ;  /* 0x0000000000037941 */ /* 0x000fea0003800200 */
.L_x_22:
[----:B------:R-:W-:-:S10]  /*1660*/  DMUL R30, R30, 100 ;  /* 0x405900001e1e7828 */ /* 0x000fd40000000000 */
[----:B------:R1:W2:Y:S02]  /*1670*/  F2F.F32.F64 R31, R30 ;  /* 0x0000001e001f7310 */ /* 0x0002a40000301000 */
.L_x_21:
[----:B------:R-:W-:Y:S05]  /*1680*/  BSYNC.RECONVERGENT B2 ;  /* 0x0000000000027941 */ /* 0x000fea0003800200 */
.L_x_20:
[----:B------:R-:W3:Y:S08]  /*1690*/  LDC.64 R22, c[0x0][0x3b0] ;  /* 0x0000ec00ff167b82 */ /* 0x000ef00000000a00 */
[----:B------:R-:W4:Y:S01]  /*16a0*/  LDC R2, c[0x0][0x3a0] ;  /* 0x0000e800ff027b82 */ /* 0x000f220000000800 */
[----:B---3--:R-:W-:-:S05]  /*16b0*/  IMAD.WIDE R22, R20, 0x4, R22 ;  /* 0x0000000414167825 */ /* 0x008fca00078e0216 */
[----:B--2---:R2:W-:Y:S01]  /*16c0*/  STG.E desc[UR6][R22.64], R31 ;  /* 0x0000001f16007986 */ /* 0x0045e2000c101906 */
[----:B----4-:R-:W-:-:S13]  /*16d0*/  ISETP.GE.AND P0, PT, R3, R2, PT ;  /* 0x000000020300720c */ /* 0x010fda0003f06270 */
[----:B--2---:R-:W-:Y:S05]  /*16e0*/  @P0 BRA `(.L_x_11) ;  /* 0x0000001400980947 */ /* 0x004fea0003800000 */
[----:B------:R-:W-:Y:S01]  /*16f0*/  IADD3 R2, PT, PT, -R3, R2, RZ ;  /* 0x0000000203027210 */ /* 0x000fe20007ffe1ff */
[----:B------:R-:W-:Y:S01]  /*1700*/  BSSY.RECONVERGENT B2, `(.L_x_24) ;  /* 0x0000099000027945 */ /* 0x000fe20003800200 */
[----:B------:R-:W-:Y:S02]  /*1710*/  IMAD.MOV.U32 R0, RZ, RZ, R3 ;  /* 0x000000ffff007224 */ /* 0x000fe400078e0003 */
[----:B------:R-:W-:-:S13]  /*1720*/  LOP3.LUT P0, R2, R2, 0x3, RZ, 0xc0, !PT ;  /* 0x0000000302027812 */ /* 0x000fda000780c0ff */
[----:B------:R-:W-:Y:S05]  /*1730*/  @!P0 BRA `(.L_x_25) ;  /* 0x0000000800548947 */ /* 0x000fea0003800000 */
[----:B------:R-:W2:Y:S08]  /*1740*/  LDC R33, c[0x0][0x39c] ;  /* 0x0000e700ff217b82 */ /* 0x000eb00000000800 */
[----:B0-----:R-:W0:Y:S08]  /*1750*/  LDC.64 R18, c[0x0][0x380] ;  /* 0x0000e000ff127b82 */ /* 0x001e300000000a00 */
[----:B------:R-:W3:Y:S01]  /*1760*/  LDC.64 R34, c[0x0][0x388] ;  /* 0x0000e200ff227b82 */ /* 0x000ee20000000a00 */
[----:B--2---:R-:W-:-:S05]  /*1770*/  IADD3 R31, PT, PT, R20, R33, RZ ;  /* 0x00000021141f7210 */ /* 0x004fca0007ffe0ff */
[----:B0-----:R-:W-:-:S05]  /*1780*/  IMAD.WIDE R20, R31, 0x4, R18 ;  /* 0x000000041f147825 */ /* 0x001fca00078e0212 */
[----:B------:R-:W2:Y:S01]  /*1790*/  LDG.E.CONSTANT R0, desc[UR6][R20.64] ;  /* 0x0000000614007981 */ /* 0x000ea2000c1e9900 */
[----:B---3--:R-:W-:-:S05]  /*17a0*/  IMAD.WIDE R34, R31, 0x4, R34 ;  /* 0x000000041f227825 */ /* 0x008fca00078e0222 */
[----:B------:R-:W3:Y:S01]  /*17b0*/  LDG.E.CONSTANT R18, desc[UR6][R34.64] ;  /* 0x0000000622127981 */ /* 0x000ee2000c1e9900 */
[----:B------:R-:W-:-:S05]  /*17c0*/  IMAD.WIDE.U32 R24, R33, 0x4, R24 ;  /* 0x0000000421187825 */ /* 0x000fca00078e0018 */
[----:B------:R-:W4:Y:S01]  /*17d0*/  LDG.E.CONSTANT R40, desc[UR6][R24.64] ;  /* 0x0000000618287981 */ /* 0x000f22000c1e9900 */
[----:B------:R-:W-:Y:S01]  /*17e0*/  BSSY.RECONVERGENT B3, `(.L_x_26) ;  /* 0x0000024000037945 */ /* 0x000fe20003800200 */
[----:B------:R-:W-:Y:S02]  /*17f0*/  IMAD.MOV.U32 R31, RZ, RZ, 0x7fffffff ;  /* 0x7fffffffff1f7424 */ /* 0x000fe400078e00ff */
[C---:B--2---:R-:W-:Y:S01]  /*1800*/  FADD R19, -R41.reuse, R0 ;  /* 0x0000000029137221 */ /* 0x044fe20000000100 */
[--C-:B---3--:R-:W-:Y:S01]  /*1810*/  FADD R0, R0, -R18.reuse ;  /* 0x8000001200007221 */ /* 0x108fe20000000000 */
[----:B------:R-:W-:-:S05]  /*1820*/  FADD R18, -R41, R18 ;  /* 0x0000001229127221 */ /* 0x000fca0000000100 */
[----:B------:R-:W-:-:S04]  /*1830*/  FMNMX3 R0, |R19|, |R18|, R0, !PT ;  /* 0x4000001213007276 */ /* 0x000fc80007800200 */
[----:B------:R-:W0:Y:S01]  /*1840*/  F2F.F64.F32 R18, R0 ;  /* 0x0000000000127310 */ /* 0x000e220000201800 */
[----:B----4-:R-:W-:-:S04]  /*1850*/  FSETP.NEU.AND P0, PT, R40, RZ, PT ;  /* 0x000000ff2800720b */ /* 0x010fc80003f0d000 */
[----:B------:R-:W-:Y:S01]  /*1860*/  FSETP.EQU.OR P0, PT, |R40|, +INF , !P0 ;  /* 0x7f8000002800780b */ /* 0x000fe2000470a600 */
[----:B0-----:R-:W-:-:S08]  /*1870*/  DADD R18, -R26, R18 ;  /* 0x000000001a127229 */ /* 0x001fd00000000112 */
[----:B------:R-:W-:-:S04]  /*1880*/  DFMA R26, R18, R28, R26 ;  /* 0x0000001c121a722b */ /* 0x000fc8000000001a */
[----:B------:R-:W-:Y:S07]  /*1890*/  @P0 BRA `(.L_x_27) ;  /* 0x0000000000600947 */ /* 0x000fee0003800000 */
[----:B------:R-:W0:Y:S01]  /*18a0*/  F2F.F64.F32 R32, R40 ;  /* 0x0000002800207310 */ /* 0x000e220000201800 */
[----:B------:R-:W-:Y:S01]  /*18b0*/  MOV R18, 0x1 ;  /* 0x0000000100127802 */ /* 0x000fe20000000f00 */
[----:B------:R-:W-:Y:S01]  /*18c0*/  BSSY.RECONVERGENT B4, `(.L_x_28) ;  /* 0x0000013000047945 */ /* 0x000fe20003800200 */
[----:B------:R-:W-:-:S05]  /*18d0*/  FSETP.GEU.AND P1, PT, |R27|, 6.5827683646048100446e-37, PT ;  /* 0x036000001b00780b */ /* 0x000fca0003f2e200 */
[----:B0-----:R-:W1:Y:S02]  /*18e0*/  MUFU.RCP64H R19, R33 ;  /* 0x0000002100137308 */ /* 0x001e640000001800 */
[----:B-1----:R-:W-:-:S08]  /*18f0*/  DFMA R30, -R32, R18, 1 ;  /* 0x3ff00000201e742b */ /* 0x002fd00000000112 */
        /* <DEDUP_REMOVED lines=15> */
.L_x_29:
[----:B------:R-:W-:Y:S05]  /*19f0*/  BSYNC.RECONVERGENT B4 ;  /* 0x0000000000047941 */ /* 0x000fea0003800200 */
.L_x_28:
[----:B------:R-:W-:-:S10]  /*1a00*/  DMUL R30, R30, 100 ;  /* 0x405900001e1e7828 */ /* 0x000fd40000000000 */
[----:B------:R0:W2:Y:S02]  /*1a10*/  F2F.F32.F64 R31, R30 ;  /* 0x0000001e001f7310 */ /* 0x0000a40000301000 */
.L_x_27:
[----:B------:R-:W-:Y:S05]  /*1a20*/  BSYNC.RECONVERGENT B3 ;  /* 0x0000000000037941 */ /* 0x000fea0003800200 */
.L_x_26:
[----:B------:R-:W3:Y:S01]  /*1a30*/  LDC R33, c[0x0][0x39c] ;  /* 0x0000e700ff217b82 */ /* 0x000ee20000000800 */
[----:B------:R-:W-:Y:S02]  /*1a40*/  ISETP.NE.AND P0, PT, R2, 0x1, PT ;  /* 0x000000010200780c */ /* 0x000fe40003f05270 */
[----:B------:R-:W-:Y:S01]  /*1a50*/  IADD3 R0, PT, PT, R3, 0x1, RZ ;  /* 0x0000000103007810 */ /* 0x000fe20007ffe0ff */
[----:B---3--:R-:W-:-:S05]  /*1a60*/  IMAD.WIDE.U32 R22, R33, 0x4, R22 ;  /* 0x0000000421167825 */ /* 0x008fca00078e0016 */
[----:B--2---:R2:W-:Y:S05]  /*1a70*/  STG.E desc[UR6][R22.64], R31 ;  /* 0x0000001f16007986 */ /* 0x0045ea000c101906 */
[----:B------:R-:W-:Y:S05]  /*1a80*/  @!P0 BRA `(.L_x_25) ;  /* 0x0000000400808947 */ /* 0x000fea0003800000 */
[----:B------:R-:W-:-:S04]  /*1a90*/  IMAD.WIDE.U32 R20, R33, 0x4, R20 ;  /* 0x0000000421147825 */ /* 0x000fc800078e0014 */
[C---:B------:R-:W-:Y:S01]  /*1aa0*/  IMAD.WIDE.U32 R34, R33.reuse, 0x4, R34 ;  /* 0x0000000421227825 */ /* 0x040fe200078e0022 */
[----:B------:R-:W3:Y:S04]  /*1ab0*/  LDG.E.CONSTANT R19, desc[UR6][R20.64] ;  /* 0x0000000614137981 */ /* 0x000ee8000c1e9900 */
[----:B------:R-:W4:Y:S01]  /*1ac0*/  LDG.E.CONSTANT R0, desc[UR6][R34.64] ;  /* 0x0000000622007981 */ /* 0x000f22000c1e9900 */
[----:B------:R-:W-:-:S05]  /*1ad0*/  IMAD.WIDE.U32 R24, R33, 0x4, R24 ;  /* 0x0000000421187825 */ /* 0x000fca00078e0018 */
[----:B------:R-:W5:Y:S01]  /*1ae0*/  LDG.E.CONSTANT R41, desc[UR6][R24.64] ;  /* 0x0000000618297981 */ /* 0x000f62000c1e9900 */
[----:B------:R-:W-:Y:S01]  /*1af0*/  BSSY.RECONVERGENT B3, `(.L_x_30) ;  /* 0x0000024000037945 */ /* 0x000fe20003800200 */
[----:B--2---:R-:W-:Y:S02]  /*1b00*/  IMAD.MOV.U32 R31, RZ, RZ, 0x7fffffff ;  /* 0x7fffffffff1f7424 */ /* 0x004fe400078e00ff */
[C---:B---3--:R-:W-:Y:S01]  /*1b10*/  FADD R18, -R40.reuse, R19 ;  /* 0x0000001328127221 */ /* 0x048fe20000000100 */
[--C-:B----4-:R-:W-:Y:S01]  /*1b20*/  FADD R19, R19, -R0.reuse ;  /* 0x8000000013137221 */ /* 0x110fe20000000000 */
[----:B------:R-:W-:-:S05]  /*1b30*/  FADD R0, -R40, R0 ;  /* 0x0000000028007221 */ /* 0x000fca0000000100 */
[----:B------:R-:W-:Y:S02]  /*1b40*/  FMNMX3 R0, |R18|, |R0|, R19, !PT ;  /* 0x4000000012007276 */ /* 0x000fe40007800213 */
[C---:B-----5:R-:W-:Y:S02]  /*1b50*/  FSETP.NEU.AND P0, PT, R41.reuse, RZ, PT ;  /* 0x000000ff2900720b */ /* 0x060fe40003f0d000 */
[----:B------:R-:W2:Y:S02]  /*1b60*/  F2F.F64.F32 R18, R0 ;  /* 0x0000000000127310 */ /* 0x000ea40000201800 */
[----:B------:R-:W-:Y:S01]  /*1b70*/  FSETP.EQU.OR P0, PT, |R41|, +INF , !P0 ;  /* 0x7f8000002900780b */ /* 0x000fe2000470a600 */
[----:B--2---:R-:W-:-:S08]  /*1b80*/  DADD R18, -R26, R18 ;  /* 0x000000001a127229 */ /* 0x004fd00000000112 */
[----:B------:R-:W-:-:S04]  /*1b90*/  DFMA R26, R18, R28, R26 ;  /* 0x0000001c121a722b */ /* 0x000fc8000000001a */
[----:B------:R-:W-:Y:S07]  /*1ba0*/  @P0 BRA `(.L_x_31) ;  /* 0x0000000000600947 */ /* 0x000fee0003800000 */
[----:B------:R-:W2:Y:S01]  /*1bb0*/  F2F.F64.F32 R32, R41 ;  /* 0x0000002900207310 */ /* 0x000ea20000201800 */
[----:B------:R-:W-:Y:S01]  /*1bc0*/  MOV R18, 0x1 ;  /* 0x0000000100127802 */ /* 0x000fe20000000f00 */
[----:B------:R-:W-:Y:S01]  /*1bd0*/  BSSY.RECONVERGENT B4, `(.L_x_32) ;  /* 0x0000013000047945 */ /* 0x000fe20003800200 */
[----:B------:R-:W-:-:S05]  /*1be0*/  FSETP.GEU.AND P1, PT, |R27|, 6.5827683646048100446e-37, PT ;  /* 0x036000001b00780b */ /* 0x000fca0003f2e200 */
[----:B--2---:R-:W0:Y:S02]  /*1bf0*/  MUFU.RCP64H R19, R33 ;  /* 0x0000002100137308 */ /* 0x004e240000001800 */
[----:B01----:R-:W-:-:S08]  /*1c00*/  DFMA R30, -R32, R18, 1 ;  /* 0x3ff00000201e742b */ /* 0x003fd00000000112 */
        /* <DEDUP_REMOVED lines=15> */
.L_x_33:
[----:B------:R-:W-:Y:S05]  /*1d00*/  BSYNC.RECONVERGENT B4 ;  /* 0x0000000000047941 */ /* 0x000fea0003800200 */
.L_x_32:
[----:B------:R-:W-:-:S10]  /*1d10*/  DMUL R30, R30, 100 ;  /* 0x405900001e1e7828 */ /* 0x000fd40000000000 */
[----:B------:R2:W3:Y:S02]  /*1d20*/  F2F.F32.F64 R31, R30 ;  /* 0x0000001e001f7310 */ /* 0x0004e40000301000 */
.L_x_31:
[----:B------:R-:W-:Y:S05]  /*1d30*/  BSYNC.RECONVERGENT B3 ;  /* 0x0000000000037941 */ /* 0x000fea0003800200 */
.L_x_30:
[----:B------:R-:W4:Y:S01]  /*1d40*/  LDC R19, c[0x0][0x39c] ;  /* 0x0000e700ff137b82 */ /* 0x000f220000000800 */
[----:B------:R-:W-:Y:S02]  /*1d50*/  ISETP.NE.AND P0, PT, R2, 0x2, PT ;  /* 0x000000020200780c */ /* 0x000fe40003f05270 */
[----:B------:R-:W-:Y:S01]  /*1d60*/  IADD3 R0, PT, PT, R3, 0x2, RZ ;  /* 0x0000000203007810 */ /* 0x000fe20007ffe0ff */
[----:B----4-:R-:W-:-:S05]  /*1d70*/  IMAD.WIDE.U32 R22, R19, 0x4, R22 ;  /* 0x0000000413167825 */ /* 0x010fca00078e0016 */
[----:B---3--:R3:W-:Y:S05]  /*1d80*/  STG.E desc[UR6][R22.64], R31 ;  /* 0x0000001f16007986 */ /* 0x0087ea000c101906 */
[----:B------:R-:W-:Y:S05]  /*1d90*/  @!P0 BRA `(.L_x_25) ;  /* 0x0000000000bc8947 */ /* 0x000fea0003800000 */
[----:B------:R-:W-:-:S04]  /*1da0*/  IMAD.WIDE.U32 R20, R19, 0x4, R20 ;  /* 0x0000000413147825 */ /* 0x000fc800078e0014 */
[C---:B------:R-:W-:Y:S02]  /*1db0*/  IMAD.WIDE.U32 R34, R19.reuse, 0x4, R34 ;  /* 0x0000000413227825 */ /* 0x040fe400078e0022 */
[----:B------:R-:W4:Y:S04]  /*1dc0*/  LDG.E.CONSTANT R20, desc[UR6][R20.64] ;  /* 0x0000000614147981 */ /* 0x000f28000c1e9900 */
[----:B------:R-:W5:Y:S01]  /*1dd0*/  LDG.E.CONSTANT R34, desc[UR6][R34.64] ;  /* 0x0000000622227981 */ /* 0x000f62000c1e9900 */
[----:B------:R-:W-:-:S06]  /*1de0*/  IMAD.WIDE.U32 R24, R19, 0x4, R24 ;  /* 0x0000000413187825 */ /* 0x000fcc00078e0018 */
[----:B------:R-:W2:Y:S01]  /*1df0*/  LDG.E.CONSTANT R24, desc[UR6][R24.64] ;  /* 0x0000000618187981 */ /* 0x000ea2000c1e9900 */
[----:B------:R-:W-:Y:S01]  /*1e00*/  BSSY.RECONVERGENT B3, `(.L_x_34) ;  /* 0x0000024000037945 */ /* 0x000fe20003800200 */
[----:B---3--:R-:W-:Y:S02]  /*1e10*/  IMAD.MOV.U32 R31, RZ, RZ, 0x7fffffff ;  /* 0x7fffffffff1f7424 */ /* 0x008fe400078e00ff */
[C---:B----4-:R-:W-:Y:S01]  /*1e20*/  FADD R19, -R41.reuse, R20 ;  /* 0x0000001429137221 */ /* 0x050fe20000000100 */
[--C-:B-----5:R-:W-:Y:S01]  /*1e30*/  FADD R0, R20, -R34.reuse ;  /* 0x8000002214007221 */ /* 0x120fe20000000000 */
[----:B------:R-:W-:-:S05]  /*1e40*/  FADD R41, -R41, R34 ;  /* 0x0000002229297221 */ /* 0x000fca0000000100 */
[----:B------:R-:W-:Y:S02]  /*1e50*/  FMNMX3 R0, |R19|, |R41|, R0, !PT ;  /* 0x4000002913007276 */ /* 0x000fe40007800200 */
[C---:B--2---:R-:W-:Y:S02]  /*1e60*/  FSETP.NEU.AND P0, PT, R24.reuse, RZ, PT ;  /* 0x000000ff1800720b */ /* 0x044fe40003f0d000 */
        /* <DEDUP_REMOVED lines=9> */
[----:B--2---:R-:W2:Y:S02]  /*1f00*/  MUFU.RCP64H R19, R33 ;  /* 0x0000002100137308 */ /* 0x004ea40000001800 */
[----:B--2---:R-:W-:-:S08]  /*1f10*/  DFMA R20, -R32, R18, 1 ;  /* 0x3ff000002014742b */ /* 0x004fd00000000112 */
[----:B------:R-:W-:-:S08]  /*1f20*/  DFMA R20, R20, R20, R20 ;  /* 0x000000141414722b */ /* 0x000fd00000000014 */
[----:B------:R-:W-:-:S08]  /*1f30*/  DFMA R20, R18, R20, R18 ;  /* 0x000000141214722b */ /* 0x000fd00000000012 */
[----:B------:R-:W-:-:S08]  /*1f40*/  DFMA R18, -R32, R20, 1 ;  /* 0x3ff000002012742b */ /* 0x000fd00000000114 */
[----:B------:R-:W-:-:S08]  /*1f50*/  DFMA R18, R20, R18, R20 ;  /* 0x000000121412722b */ /* 0x000fd00000000014 */
[----:B01----:R-:W-:-:S08]  /*1f60*/  DMUL R30, R26, R18 ;  /* 0x000000121a1e7228 */ /* 0x003fd00000000000 */
        /* <DEDUP_REMOVED lines=10> */
.L_x_37:
[----:B------:R-:W-:Y:S05]  /*2010*/  BSYNC.RECONVERGENT B4 ;  /* 0x0000000000047941 */ /* 0x000fea0003800200 */
.L_x_36:
[----:B------:R-:W-:-:S10]  /*2020*/  DMUL R30, R30, 100 ;  /* 0x405900001e1e7828 */ /* 0x000fd40000000000 */
[----:B------:R2:W3:Y:S02]  /*2030*/  F2F.F32.F64 R31, R30 ;  /* 0x0000001e001f7310 */ /* 0x0004e40000301000 */
.L_x_35:
[----:B------:R-:W-:Y:S05]  /*2040*/  BSYNC.RECONVERGENT B3 ;  /* 0x0000000000037941 */ /* 0x000fea0003800200 */
.L_x_34:
[----:B------:R-:W4:Y:S01]  /*2050*/  LDC R19, c[0x0][0x39c] ;  /* 0x0000e700ff137b82 */ /* 0x000f220000000800 */
[----:B------:R-:W-:Y:S01]  /*2060*/  IADD3 R0, PT, PT, R3, 0x3, RZ ;  /* 0x0000000303007810 */ /* 0x000fe20007ffe0ff */
[----:B----4-:R-:W-:-:S05]  /*2070*/  IMAD.WIDE.U32 R22, R19, 0x4, R22 ;  /* 0x0000000413167825 */ /* 0x010fca00078e0016 */
[----:B---3--:R4:W-:Y:S02]  /*2080*/  STG.E desc[UR6][R22.64], R31 ;  /* 0x0000001f16007986 */ /* 0x0089e4000c101906 */
.L_x_25:
[----:B------:R-:W-:Y:S05]  /*2090*/  BSYNC.RECONVERGENT B2 ;  /* 0x0000000000027941 */ /* 0x000fea0003800200 */
.L_x_24:
[----:B------:R-:W5:Y:S01]  /*20a0*/  LDC R3, c[0x0][0x3a0] ;  /* 0x0000e800ff037b82 */ /* 0x000f620000000800 */
[----:B------:R-:W5:Y:S02]  /*20b0*/  LDCU UR4, c[0x0][0x398] ;  /* 0x00007300ff0477ac */ /* 0x000f640008000800 */
[----:B-----5:R-:W-:-:S04]  /*20c0*/  IADD3 R4, PT, PT, R4, UR4, -R3 ;  /* 0x0000000404047c10 */ /* 0x020fc8000fffe803 */
[----:B------:R-:W-:-:S13]  /*20d0*/  ISETP.GT.U32.AND P0, PT, R4, -0x4, PT ;  /* 0xfffffffc0400780c */ /* 0x000fda0003f04070 */
[----:B------:R-:W-:Y:S05]  /*20e0*/  @P0 BRA `(.L_x_11) ;  /* 0x0000000c00180947 */ /* 0x000fea0003800000 */
.L_x_54:
[----:B------:R-:W5:Y:S01]  /*20f0*/  LDC R33, c[0x0][0x39c] ;  /* 0x0000e700ff217b82 */ /* 0x000f620000000800 */
[----:B-1----:R-:W1:Y:S07]  /*2100*/  LDCU UR4, c[0x0][0x3a0] ;  /* 0x00007400ff0477ac */ /* 0x002e6e0008000800 */
[----:B------:R-:W1:Y:S08]  /*2110*/  LDC.64 R24, c[0x0][0x380] ;  /* 0x0000e000ff187b82 */ /* 0x000e700000000a00 */
[----:B--234-:R-:W2:Y:S08]  /*2120*/  LDC.64 R22, c[0x0][0x388] ;  /* 0x0000e200ff167b82 */ /* 0x01ceb00000000a00 */
[----:B0-----:R-:W0:Y:S01]  /*2130*/  LDC.64 R18, c[0x0][0x390] ;  /* 0x0000e400ff127b82 */ /* 0x001e220000000a00 */
[----:B-----5:R-:W-:-:S02]  /*2140*/  IMAD R3, R0, R33, -R33 ;  /* 0x0000002100037224 */ /* 0x020fc400078e0a21 */
[--C-:B------:R-:W-:Y:S02]  /*2150*/  IMAD R20, R0, R33, R16.reuse ;  /* 0x0000002100147224 */ /* 0x100fe400078e0210 */
[----:B------:R-:W-:Y:S02]  /*2160*/  IMAD.IADD R3, R3, 0x1, R16 ;  /* 0x0000000103037824 */ /* 0x000fe400078e0210 */
[----:B-1----:R-:W-:-:S05]  /*2170*/  IMAD.WIDE R24, R20, 0x4, R24 ;  /* 0x0000000414187825 */ /* 0x002fca00078e0218 */
[----:B------:R-:W3:Y:S01]  /*2180*/  LDG.E.CONSTANT R21, desc[UR6][R24.64] ;  /* 0x0000000618157981 */ /* 0x000ee2000c1e9900 */
[----:B--2---:R-:W-:-:S05]  /*2190*/  IMAD.WIDE R22, R20, 0x4, R22 ;  /* 0x0000000414167825 */ /* 0x004fca00078e0216 */
[----:B------:R-:W3:Y:S01]  /*21a0*/  LDG.E.CONSTANT R30, desc[UR6][R22.64] ;  /* 0x00000006161e7981 */ /* 0x000ee2000c1e9900 */
[----:B0-----:R-:W-:-:S05]  /*21b0*/  IMAD.WIDE R18, R3, 0x4, R18 ;  /* 0x0000000403127825 */ /* 0x001fca00078e0212 */
[----:B------:R-:W2:Y:S01]  /*21c0*/  LDG.E.CONSTANT R31, desc[UR6][R18.64] ;  /* 0x00000006121f7981 */ /* 0x000ea2000c1e9900 */
[----:B------:R-:W-:-:S05]  /*21d0*/  IMAD.WIDE.U32 R2, R33, 0x4, R18 ;  /* 0x0000000421027825 */ /* 0x000fca00078e0012 */
[----:B------:R-:W4:Y:S01]  /*21e0*/  LDG.E.CONSTANT R4, desc[UR6][R2.64] ;  /* 0x0000000602047981 */ /* 0x000f22000c1e9900 */
[----:B------:R-:W-:Y:S01]  /*21f0*/  IADD3 R0, PT, PT, R0, 0x4, RZ ;  /* 0x0000000400007810 */ /* 0x000fe20007ffe0ff */
[----:B------:R-:W-:Y:S03]  /*2200*/  BSSY.RECONVERGENT B2, `(.L_x_38) ;  /* 0x0000025000027945 */ /* 0x000fe60003800200 */
[----:B------:R-:W-:Y:S01]  /*2210*/  ISETP.GE.AND P1, PT, R0, UR4, PT ;  /* 0x0000000400007c0c */ /* 0x000fe2000bf26270 */
[C---:B---3--:R-:W-:Y:S01]  /*2220*/  FADD R32, R21.reuse, -R30 ;  /* 0x8000001e15207221 */ /* 0x048fe20000000000 */
[--C-:B--2---:R-:W-:Y:S01]  /*2230*/  FADD R21, R21, -R31.reuse ;  /* 0x8000001f15157221 */ /* 0x104fe20000000000 */
[----:B------:R-:W-:-:S05]  /*2240*/  FADD R30, R30, -R31 ;  /* 0x8000001f1e1e7221 */ /* 0x000fca0000000000 */
[----:B------:R-:W-:-:S04]  /*2250*/  FMNMX3 R21, |R21|, |R30|, R32, !PT ;  /* 0x4000001e15157276 */ /* 0x000fc80007800220 */
[----:B------:R-:W0:Y:S01]  /*2260*/  F2F.F64.F32 R30, R21 ;  /* 0x00000015001e7310 */ /* 0x000e220000201800 */
[----:B----4-:R-:W-:-:S04]  /*2270*/  FSETP.NEU.AND P0, PT, R4, RZ, PT ;  /* 0x000000ff0400720b */ /* 0x010fc80003f0d000 */
[----:B------:R-:W-:Y:S01]  /*2280*/  FSETP.EQU.OR P0, PT, |R4|, +INF , !P0 ;  /* 0x7f8000000400780b */ /* 0x000fe2000470a600 */
[----:B0-----:R-:W-:-:S08]  /*2290*/  DADD R30, R30, -R26 ;  /* 0x000000001e1e7229 */ /* 0x001fd0000000081a */
[----:B------:R-:W-:Y:S01]  /*22a0*/  DFMA R26, R30, R28, R26 ;  /* 0x0000001c1e1a722b */ /* 0x000fe2000000001a */
[----:B------:R-:W-:-:S03]  /*22b0*/  IMAD.MOV.U32 R31, RZ, RZ, 0x7fffffff ;  /* 0x7fffffffff1f7424 */ /* 0x000fc600078e00ff */
[----:B------:R-:W-:Y:S07]  /*22c0*/  @P0 BRA `(.L_x_39) ;  /* 0x0000000000600947 */ /* 0x000fee0003800000 */
[----:B------:R-:W0:Y:S01]  /*22d0*/  F2F.F64.F32 R32, R4 ;  /* 0x0000000400207310 */ /* 0x000e220000201800 */
[----:B------:R-:W-:Y:S01]  /*22e0*/  MOV R18, 0x1 ;  /* 0x0000000100127802 */ /* 0x000fe20000000f00 */
[----:B------:R-:W-:Y:S01]  /*22f0*/  BSSY.RECONVERGENT B3, `(.L_x_40) ;  /* 0x0000013000037945 */ /* 0x000fe20003800200 */
[----:B------:R-:W-:-:S05]  /*2300*/  FSETP.GEU.AND P2, PT, |R27|, 6.5827683646048100446e-37, PT ;  /* 0x036000001b00780b */ /* 0x000fca0003f4e200 */
[----:B0-----:R-:W0:Y:S02]  /*2310*/  MUFU.RCP64H R19, R33 ;  /* 0x0000002100137308 */ /* 0x001e240000001800 */
        /* <DEDUP_REMOVED lines=16> */
.L_x_41:
[----:B------:R-:W-:Y:S05]  /*2420*/  BSYNC.RECONVERGENT B3 ;  /* 0x0000000000037941 */ /* 0x000fea0003800200 */
.L_x_40:
[----:B------:R-:W-:-:S10]  /*2430*/  DMUL R30, R30, 100 ;  /* 0x405900001e1e7828 */ /* 0x000fd40000000000 */
[----:B------:R0:W1:Y:S02]  /*2440*/  F2F.F32.F64 R31, R30 ;  /* 0x0000001e001f7310 */ /* 0x0000640000301000 */
.L_x_39:
[----:B------:R-:W-:Y:S05]  /*2450*/  BSYNC.RECONVERGENT B2 ;  /* 0x0000000000027941 */ /* 0x000fea0003800200 */
.L_x_38:
[----:B------:R-:W2:Y:S08]  /*2460*/  LDC R21, c[0x0][0x39c] ;  /* 0x0000e700ff157b82 */ /* 0x000eb00000000800 */
[----:B------:R-:W3:Y:S01]  /*2470*/  LDC.64 R34, c[0x0][0x3b0] ;  /* 0x0000ec00ff227b82 */ /* 0x000ee20000000a00 */
[----:B--2---:R-:W-:-:S04]  /*2480*/  IMAD.WIDE.U32 R24, R21, 0x4, R24 ;  /* 0x0000000415187825 */ /* 0x004fc800078e0018 */
[C---:B------:R-:W-:Y:S01]  /*2490*/  IMAD.WIDE.U32 R22, R21.reuse, 0x4, R22 ;  /* 0x0000000415167825 */ /* 0x040fe200078e0016 */
[----:B------:R-:W0:Y:S04]  /*24a0*/  LDG.E.CONSTANT R19, desc[UR6][R24.64] ;  /* 0x0000000618137981 */ /* 0x000e28000c1e9900 */
[----:B------:R-:W2:Y:S01]  /*24b0*/  LDG.E.CONSTANT R18, desc[UR6][R22.64] ;  /* 0x0000000616127981 */ /* 0x000ea2000c1e9900 */
[----:B------:R-:W-:-:S05]  /*24c0*/  IMAD.WIDE.U32 R2, R21, 0x4, R2 ;  /* 0x0000000415027825 */ /* 0x000fca00078e0002 */
[----:B------:R-:W4:Y:S01]  /*24d0*/  LDG.E.CONSTANT R21, desc[UR6][R2.64] ;  /* 0x0000000602157981 */ /* 0x000f22000c1e9900 */
[----:B---3--:R-:W-:Y:S01]  /*24e0*/  IMAD.WIDE R34, R20, 0x4, R34 ;  /* 0x0000000414227825 */ /* 0x008fe200078e0222 */
[----:B------:R-:W-:Y:S01]  /*24f0*/  BSSY.RECONVERGENT B2, `(.L_x_42) ;  /* 0x0000025000027945 */ /* 0x000fe20003800200 */
[----:B------:R-:W-:-:S03]  /*2500*/  MOV R33, 0x7fffffff ;  /* 0x7fffffff00217802 */ /* 0x000fc60000000f00 */
[----:B-1----:R1:W-:Y:S01]  /*2510*/  STG.E desc[UR6][R34.64], R31 ;  /* 0x0000001f22007986 */ /* 0x0023e2000c101906 */
[C---:B0-----:R-:W-:Y:S01]  /*2520*/  FADD R30, -R4.reuse, R19 ;  /* 0x00000013041e7221 */ /* 0x041fe20000000100 */
[--C-:B--2---:R-:W-:Y:S01]  /*2530*/  FADD R19, R19, -R18.reuse ;  /* 0x8000001213137221 */ /* 0x104fe20000000000 */
[----:B------:R-:W-:-:S05]  /*2540*/  FADD R4, -R4, R18 ;  /* 0x0000001204047221 */ /* 0x000fca0000000100 */
[----:B------:R-:W-:Y:S02]  /*2550*/  FMNMX3 R4, |R30|, |R4|, R19, !PT ;  /* 0x400000041e047276 */ /* 0x000fe40007800213 */
[C---:B----4-:R-:W-:Y:S02]  /*2560*/  FSETP.NEU.AND P0, PT, R21.reuse, RZ, PT ;  /* 0x000000ff1500720b */ /* 0x050fe40003f0d000 */
[----:B------:R-:W0:Y:S02]  /*2570*/  F2F.F64.F32 R18, R4 ;  /* 0x0000000400127310 */ /* 0x000e240000201800 */
[----:B------:R-:W-:Y:S01]  /*2580*/  FSETP.EQU.OR P0, PT, |R21|, +INF , !P0 ;  /* 0x7f8000001500780b */ /* 0x000fe2000470a600 */
[----:B0-----:R-:W-:-:S08]  /*2590*/  DADD R18, -R26, R18 ;  /* 0x000000001a127229 */ /* 0x001fd00000000112 */
[----:B------:R-:W-:-:S04]  /*25a0*/  DFMA R26, R18, R28, R26 ;  /* 0x0000001c121a722b */ /* 0x000fc8000000001a */
[----:B-1----:R-:W-:Y:S07]  /*25b0*/  @P0 BRA `(.L_x_43) ;  /* 0x0000000000600947 */ /* 0x002fee0003800000 */
[----:B------:R-:W0:Y:S01]  /*25c0*/  F2F.F64.F32 R32, R21 ;  /* 0x0000001500207310 */ /* 0x000e220000201800 */
[----:B------:R-:W-:Y:S01]  /*25d0*/  IMAD.MOV.U32 R18, RZ, RZ, 0x1 ;  /* 0x00000001ff127424 */ /* 0x000fe200078e00ff */
[----:B------:R-:W-:Y:S01]  /*25e0*/  FSETP.GEU.AND P2, PT, |R27|, 6.5827683646048100446e-37, PT ;  /* 0x036000001b00780b */ /* 0x000fe20003f4e200 */
[----:B------:R-:W-:Y:S05]  /*25f0*/  BSSY.RECONVERGENT B3, `(.L_x_44) ;  /* 0x0000012000037945 */ /* 0x000fea0003800200 */
        /* <DEDUP_REMOVED lines=12> */
[----:B------:R-:W-:Y:S01]  /*26c0*/  MOV R36, R26 ;  /* 0x0000001a00247202 */ /* 0x000fe20000000f00 */
[----:B------:R-:W-:Y:S01]  /*26d0*/  IMAD.MOV.U32 R19, RZ, RZ, R27 ;  /* 0x000000ffff137224 */ /* 0x000fe200078e001b */
[----:B------:R-:W-:-:S07]  /*26e0*/  MOV R18, 0x2700 ;  /* 0x0000270000127802 */ /* 0x000fce0000000f00 */
[----:B------:R-:W-:Y:S05]  /*26f0*/  CALL.REL.NOINC `($__internal_1_$__cuda_sm20_div_rn_f64_full) ;  /* 0x0000000800e87944 */ /* 0x000fea0003c00000 */
[----:B------:R-:W-:-:S07]  /*2700*/  MOV R31, R19 ;  /* 0x00000013001f7202 */ /* 0x000fce0000000f00 */
.L_x_45:
[----:B------:R-:W-:Y:S05]  /*2710*/  BSYNC.RECONVERGENT B3 ;  /* 0x0000000000037941 */ /* 0x000fea0003800200 */
.L_x_44:
[----:B------:R-:W-:-:S06]  /*2720*/  DMUL R30, R30, 100 ;  /* 0x405900001e1e7828 */ /* 0x000fcc0000000000 */
[----:B------:R0:W1:Y:S05]  /*2730*/  F2F.F32.F64 R33, R30 ;  /* 0x0000001e00217310 */ /* 0x00006a0000301000 */
.L_x_43:
[----:B------:R-:W-:Y:S05]  /*2740*/  BSYNC.RECONVERGENT B2 ;  /* 0x0000000000027941 */ /* 0x000fea0003800200 */
.L_x_42:
[----:B0-----:R-:W0:Y:S02]  /*2750*/  LDC R31, c[0x0][0x39c] ;  /* 0x0000e700ff1f7b82 */ /* 0x001e240000000800 */
[----:B0-----:R-:W-:-:S04]  /*2760*/  IMAD.WIDE.U32 R24, R31, 0x4, R24 ;  /* 0x000000041f187825 */ /* 0x001fc800078e0018 */
[C---:B------:R-:W-:Y:S01]  /*2770*/  IMAD.WIDE.U32 R22, R31.reuse, 0x4, R22 ;  /* 0x000000041f167825 */ /* 0x040fe200078e0016 */
[----:B------:R-:W2:Y:S04]  /*2780*/  LDG.E.CONSTANT R4, desc[UR6][R24.64] ;  /* 0x0000000618047981 */ /* 0x000ea8000c1e9900 */
[----:B------:R-:W3:Y:S01]  /*2790*/  LDG.E.CONSTANT R18, desc[UR6][R22.64] ;  /* 0x0000000616127981 */ /* 0x000ee2000c1e9900 */
[----:B------:R-:W-:-:S05]  /*27a0*/  IMAD.WIDE.U32 R40, R31, 0x4, R2 ;  /* 0x000000041f287825 */ /* 0x000fca00078e0002 */
[----:B------:R-:W4:Y:S01]  /*27b0*/  LDG.E.CONSTANT R2, desc[UR6][R40.64] ;  /* 0x0000000628027981 */ /* 0x000f22000c1e9900 */
[----:B------:R-:W-:Y:S01]  /*27c0*/  IMAD.WIDE.U32 R34, R31, 0x4, R34 ;  /* 0x000000041f227825 */ /* 0x000fe200078e0022 */
[----:B------:R-:W-:Y:S03]  /*27d0*/  BSSY.RECONVERGENT B2, `(.L_x_46) ;  /* 0x0000025000027945 */ /* 0x000fe60003800200 */
[----:B------:R-:W-:Y:S01]  /*27e0*/  IMAD.MOV.U32 R31, RZ, RZ, 0x7fffffff ;  /* 0x7fffffffff1f7424 */ /* 0x000fe200078e00ff */
[----:B-1----:R0:W-:Y:S01]  /*27f0*/  STG.E desc[UR6][R34.64], R33 ;  /* 0x0000002122007986 */ /* 0x0021e2000c101906 */
[C---:B--2---:R-:W-:Y:S01]  /*2800*/  FADD R3, -R21.reuse, R4 ;  /* 0x0000000415037221 */ /* 0x044fe20000000100 */
[--C-:B---3--:R-:W-:Y:S01]  /*2810*/  FADD R4, R4, -R18.reuse ;  /* 0x8000001204047221 */ /* 0x108fe20000000000 */
[----:B------:R-:W-:-:S05]  /*2820*/  FADD R18, -R21, R18 ;  /* 0x0000001215127221 */ /* 0x000fca0000000100 */
[----:B------:R-:W-:Y:S02]  /*2830*/  FMNMX3 R3, |R3|, |R18|, R4, !PT ;  /* 0x4000001203037276 */ /* 0x000fe40007800204 */
[C---:B----4-:R-:W-:Y:S02]  /*2840*/  FSETP.NEU.AND P0, PT, R2.reuse, RZ, PT ;  /* 0x000000ff0200720b */ /* 0x050fe40003f0d000 */
[----:B------:R-:W1:Y:S02]  /*2850*/  F2F.F64.F32 R18, R3 ;  /* 0x0000000300127310 */ /* 0x000e640000201800 */
[----:B------:R-:W-:Y:S01]  /*2860*/  FSETP.EQU.OR P0, PT, |R2|, +INF , !P0 ;  /* 0x7f8000000200780b */ /* 0x000fe2000470a600 */
[----:B-1----:R-:W-:-:S08]  /*2870*/  DADD R18, -R26, R18 ;  /* 0x000000001a127229 */ /* 0x002fd00000000112 */
[----:B------:R-:W-:-:S04]  /*2880*/  DFMA R26, R18, R28, R26 ;  /* 0x0000001c121a722b */ /* 0x000fc8000000001a */
[----:B0-----:R-:W-:Y:S07]  /*2890*/  @P0 BRA `(.L_x_47) ;  /* 0x0000000000600947 */ /* 0x001fee0003800000 */
        /* <DEDUP_REMOVED lines=21> */
.L_x_49:
[----:B------:R-:W-:Y:S05]  /*29f0*/  BSYNC.RECONVERGENT B3 ;  /* 0x0000000000037941 */ /* 0x000fea0003800200 */
.L_x_48:
[----:B------:R-:W-:-:S10]  /*2a00*/  DMUL R30, R30, 100 ;  /* 0x405900001e1e7828 */ /* 0x000fd40000000000 */
[----:B------:R0:W1:Y:S02]  /*2a10*/  F2F.F32.F64 R31, R30 ;  /* 0x0000001e001f7310 */ /* 0x0000640000301000 */
.L_x_47:
[----:B------:R-:W-:Y:S05]  /*2a20*/  BSYNC.RECONVERGENT B2 ;  /* 0x0000000000027941 */ /* 0x000fea0003800200 */
.L_x_46:
[----:B------:R-:W2:Y:S02]  /*2a30*/  LDC R19, c[0x0][0x39c] ;  /* 0x0000e700ff137b82 */ /* 0x000ea40000000800 */
[----:B--2---:R-:W-:-:S04]  /*2a40*/  IMAD.WIDE.U32 R24, R19, 0x4, R24 ;  /* 0x0000000413187825 */ /* 0x004fc800078e0018 */
[C---:B------:R-:W-:Y:S02]  /*2a50*/  IMAD.WIDE.U32 R22, R19.reuse, 0x4, R22 ;  /* 0x0000000413167825 */ /* 0x040fe400078e0016 */
[----:B------:R-:W2:Y:S04]  /*2a60*/  LDG.E.CONSTANT R25, desc[UR6][R24.64] ;  /* 0x0000000618197981 */ /* 0x000ea8000c1e9900 */
[----:B------:R-:W3:Y:S01]  /*2a70*/  LDG.E.CONSTANT R22, desc[UR6][R22.64] ;  /* 0x0000000616167981 */ /* 0x000ee2000c1e9900 */
[----:B------:R-:W-:-:S06]  /*2a80*/  IMAD.WIDE.U32 R40, R19, 0x4, R40 ;  /* 0x0000000413287825 */ /* 0x000fcc00078e0028 */
[----:B------:R-:W4:Y:S01]  /*2a90*/  LDG.E.CONSTANT R40, desc[UR6][R40.64] ;  /* 0x0000000628287981 */ /* 0x000f22000c1e9900 */
[----:B------:R-:W-:Y:S01]  /*2aa0*/  IMAD.WIDE.U32 R34, R19, 0x4, R34 ;  /* 0x0000000413227825 */ /* 0x000fe200078e0022 */
[----:B------:R-:W-:Y:S04]  /*2ab0*/  BSSY.RECONVERGENT B2, `(.L_x_50) ;  /* 0x0000025000027945 */ /* 0x000fe80003800200 */
[----:B-1----:R1:W-:Y:S01]  /*2ac0*/  STG.E desc[UR6][R34.64], R31 ;  /* 0x0000001f22007986 */ /* 0x0023e2000c101906 */
[C---:B--2---:R-:W-:Y:S01]  /*2ad0*/  FADD R4, -R2.reuse, R25 ;  /* 0x0000001902047221 */ /* 0x044fe20000000100 */
[--C-:B---3--:R-:W-:Y:S01]  /*2ae0*/  FADD R3, R25, -R22.reuse ;  /* 0x8000001619037221 */ /* 0x108fe20000000000 */
[----:B------:R-:W-:-:S05]  /*2af0*/  FADD R2, -R2, R22 ;  /* 0x0000001602027221 */ /* 0x000fca0000000100 */
[----:B------:R-:W-:Y:S02]  /*2b00*/  FMNMX3 R4, |R4|, |R2|, R3, !PT ;  /* 0x4000000204047276 */ /* 0x000fe40007800203 */
[C---:B----4-:R-:W-:Y:S02]  /*2b10*/  FSETP.NEU.AND P0, PT, R40.reuse, RZ, PT ;  /* 0x000000ff2800720b */ /* 0x050fe40003f0d000 */
[----:B------:R-:W2:Y:S02]  /*2b20*/  F2F.F64.F32 R2, R4 ;  /* 0x0000000400027310 */ /* 0x000ea40000201800 */
[----:B------:R-:W-:Y:S01]  /*2b30*/  FSETP.EQU.OR P0, PT, |R40|, +INF , !P0 ;  /* 0x7f8000002800780b */ /* 0x000fe2000470a600 */
[----:B--2---:R-:W-:-:S08]  /*2b40*/  DADD R2, -R26, R2 ;  /* 0x000000001a027229 */ /* 0x004fd00000000102 */
[----:B------:R-:W-:Y:S01]  /*2b50*/  DFMA R26, R2, R28, R26 ;  /* 0x0000001c021a722b */ /* 0x000fe2000000001a */
[----:B------:R-:W-:-:S03]  /*2b60*/  MOV R3, 0x7fffffff ;  /* 0x7fffffff00037802 */ /* 0x000fc60000000f00 */
[----:B-1----:R-:W-:Y:S07]  /*2b70*/  @P0 BRA `(.L_x_51) ;  /* 0x0000000000600947 */ /* 0x002fee0003800000 */
[----:B------:R-:W1:Y:S01]  /*2b80*/  F2F.F64.F32 R32, R40 ;  /* 0x0000002800207310 */ /* 0x000e620000201800 */
[----:B------:R-:W-:Y:S01]  /*2b90*/  IMAD.MOV.U32 R2, RZ, RZ, 0x1 ;  /* 0x00000001ff027424 */ /* 0x000fe200078e00ff */
[----:B------:R-:W-:Y:S01]  /*2ba0*/  FSETP.GEU.AND P2, PT, |R27|, 6.5827683646048100446e-37, PT ;  /* 0x036000001b00780b */ /* 0x000fe20003f4e200 */
[----:B------:R-:W-:Y:S05]  /*2bb0*/  BSSY.RECONVERGENT B3, `(.L_x_52) ;  /* 0x0000012000037945 */ /* 0x000fea0003800200 */
[----:B-1----:R-:W1:Y:S02]  /*2bc0*/  MUFU.RCP64H R3, R33 ;  /* 0x0000002100037308 */ /* 0x002e640000001800 */
[----:B-1----:R-:W-:-:S08]  /*2bd0*/  DFMA R18, -R32, R2, 1 ;  /* 0x3ff000002012742b */ /* 0x002fd00000000102 */
[----:B------:R-:W-:-:S08]  /*2be0*/  DFMA R18, R18, R18, R18 ;  /* 0x000000121212722b */ /* 0x000fd00000000012 */
[----:B------:R-:W-:-:S08]  /*2bf0*/  DFMA R18, R2, R18, R2 ;  /* 0x000000120212722b */ /* 0x000fd00000000002 */
[----:B------:R-:W-:-:S08]  /*2c00*/  DFMA R2, -R32, R18, 1 ;  /* 0x3ff000002002742b */ /* 0x000fd00000000112 */
[----:B------:R-:W-:-:S08]  /*2c10*/  DFMA R2, R18, R2, R18 ;  /* 0x000000021202722b */ /* 0x000fd00000000012 */
[----:B0-----:R-:W-:-:S08]  /*2c20*/  DMUL R30, R26, R2 ;  /* 0x000000021a1e7228 */ /* 0x001fd00000000000 */
        /* <DEDUP_REMOVED lines=10> */
.L_x_53:
[----:B------:R-:W-:Y:S05]  /*2cd0*/  BSYNC.RECONVERGENT B3 ;  /* 0x0000000000037941 */ /* 0x000fea0003800200 */
.L_x_52:
[----:B------:R-:W-:-:S06]  /*2ce0*/  DMUL R30, R30, 100 ;  /* 0x405900001e1e7828 */ /* 0x000fcc0000000000 */
[----:B------:R1:W2:Y:S05]  /*2cf0*/  F2F.F32.F64 R3, R30 ;  /* 0x0000001e00037310 */ /* 0x0002aa0000301000 */
.L_x_51:
[----:B------:R-:W-:Y:S05]  /*2d00*/  BSYNC.RECONVERGENT B2 ;  /* 0x0000000000027941 */ /* 0x000fea0003800200 */
.L_x_50:
[----:B------:R-:W3:Y:S02]  /*2d10*/  LDC R19, c[0x0][0x39c] ;  /* 0x0000e700ff137b82 */ /* 0x000ee40000000800 */
[----:B---3--:R-:W-:-:S05]  /*2d20*/  IMAD.WIDE.U32 R34, R19, 0x4, R34 ;  /* 0x0000000413227825 */ /* 0x008fca00078e0022 */
[----:B--2---:R2:W-:Y:S01]  /*2d30*/  STG.E desc[UR6][R34.64], R3 ;  /* 0x0000000322007986 */ /* 0x0045e2000c101906 */
[----:B------:R-:W-:Y:S05]  /*2d40*/  @!P1 BRA `(.L_x_54) ;  /* 0xfffffff000e89947 */ /* 0x000fea000383ffff */
.L_x_11:
[----:B------:R-:W-:Y:S05]  /*2d50*/  BSYNC B0 ;  /* 0x0000000000007941 */ /* 0x000fea0003800000 */
.L_x_10:
[----:B------:R-:W5:Y:S01]  /*2d60*/  LDCU UR4, c[0x0][0x39c] ;  /* 0x00007380ff0477ac */ /* 0x000f620008000800 */
[----:B------:R-:W-:-:S05]  /*2d70*/  IMAD.IADD R16, R7, 0x1, R16 ;  /* 0x0000000107107824 */ /* 0x000fca00078e0210 */
[----:B-----5:R-:W-:-:S13]  /*2d80*/  ISETP.GE.AND P0, PT, R16, UR4, PT ;  /* 0x0000000410007c0c */ /* 0x020fda000bf06270 */
[----:B------:R-:W-:Y:S05]  /*2d90*/  @!P0 BRA `(.L_x_55) ;  /* 0xffffffd400588947 */ /* 0x000fea000383ffff */
[----:B------:R-:W-:Y:S05]  /*2da0*/  EXIT ;  /* 0x000000000000794d */ /* 0x000fea0003800000 */
.L_x_19:
[----:B0-----:R-:W-:Y:S01]  /*2db0*/  HFMA2 R25, -RZ, RZ, 0, 1.847743988037109375e-06 ;  /* 0x0000001fff197431 */ /* 0x001fe200000001ff */
[----:B------:R-:W-:Y:S01]  /*2dc0*/  BSSY B1, `(.L_x_56) ;  /* 0x0000007000017945 */ /* 0x000fe20003800000 */
[----:B-1----:R-:W-:Y:S01]  /*2dd0*/  MOV R19, R2 ;  /* 0x0000000200137202 */ /* 0x002fe20000000f00 */
[----:B------:R-:W-:Y:S02]  /*2de0*/  IMAD.MOV.U32 R22, RZ, RZ, 0x10 ;  /* 0x00000010ff167424 */ /* 0x000fe400078e00ff */
[----:B------:R-:W-:-:S07]  /*2df0*/  IMAD.MOV.U32 R20, RZ, RZ, -0x1 ;  /* 0xffffffffff147424 */ /* 0x000fce00078e00ff */
[----:B------:R-:W-:Y:S05]  /*2e00*/  WARPSYNC.COLLECTIVE R20, `(.L_x_57) ;  /* 0x0000000014087348 */ /* 0x000fea0003c00000 */
[----:B------:R0:W1:Y:S02]  /*2e10*/  SHFL.DOWN P1, R23, R19, R22, R25 ;  /* 0x0800001613177389 */ /* 0x0000640000020019 */
[----:B01----:R-:W-:Y:S05]  /*2e20*/  ENDCOLLECTIVE ;  /* 0x000000000000791b */ /* 0x003fea0003800000 */
.L_x_57:
[----:B------:R-:W-:Y:S05]  /*2e30*/  BSYNC B1 ;  /* 0x0000000000017941 */ /* 0x000fea0003800000 */
.L_x_56:
[----:B------:R-:W-:Y:S01]  /*2e40*/  MOV R19, R23 ;  /* 0x0000001700137202 */ /* 0x000fe20000000f00 */
[----:B------:R-:W-:Y:S02]  /*2e50*/  HFMA2 R25, -RZ, RZ, 0, 1.847743988037109375e-06 ;  /* 0x0000001fff197431 */ /* 0x000fe400000001ff */
[----:B------:R-:W-:Y:S02]  /*2e60*/  IMAD.MOV.U32 R22, RZ, RZ, 0x8 ;  /* 0x00000008ff167424 */ /* 0x000fe400078e00ff */
[----:B------:R-:W-:Y:S02]  /*2e70*/  IMAD.MOV.U32 R20, RZ, RZ, -0x1 ;  /* 0xffffffffff147424 */ /* 0x000fe400078e00ff */
[----:B------:R-:W-:-:S07]  /*2e80*/  FADD R19, R19, R2 ;  /* 0x0000000213137221 */ /* 0x000fce0000000000 */
[----:B------:R-:W-:Y:S05]  /*2e90*/  WARPSYNC.COLLECTIVE R20, `(.L_x_58) ;  /* 0x0000000014087348 */ /* 0x000fea0003c00000 */
[----:B------:R0:W1:Y:S02]  /*2ea0*/  SHFL.DOWN P1, R23, R19, R22, R25 ;  /* 0x0800001613177389 */ /* 0x0000640000020019 */
[----:B01----:R-:W-:Y:S05]  /*2eb0*/  ENDCOLLECTIVE ;  /* 0x000000000000791b */ /* 0x003fea0003800000 */
.L_x_58:
[----:B------:R-:W-:Y:S01]  /*2ec0*/  HFMA2 R22, -RZ, RZ, 0, 2.384185791015625e-07 ;  /* 0x00000004ff167431 */ /* 0x000fe200000001ff */
[----:B------:R-:W-:-:S05]  /*2ed0*/  MOV R0, R23 ;  /* 0x0000001700007202 */ /* 0x000fca0000000f00 */
[----:B------:R-:W-:-:S04]  /*2ee0*/  FADD R0, R19, R0 ;  /* 0x0000000013007221 */ /* 0x000fc80000000000 */
[----:B------:R-:W-:-:S07]  /*2ef0*/  IMAD.MOV.U32 R19, RZ, RZ, R0 ;  /* 0x000000ffff137224 */ /* 0x000fce00078e0000 */
[----:B------:R-:W-:Y:S05]  /*2f00*/  WARPSYNC.COLLECTIVE R20, `(.L_x_59) ;  /* 0x0000000014087348 */ /* 0x000fea0003c00000 */
[----:B------:R0:W1:Y:S02]  /*2f10*/  SHFL.DOWN P1, R23, R19, R22, R25 ;  /* 0x0800001613177389 */ /* 0x0000640000020019 */
[----:B01----:R-:W-:Y:S05]  /*2f20*/  ENDCOLLECTIVE ;  /* 0x000000000000791b */ /* 0x003fea0003800000 */
.L_x_59:
[----:B------:R-:W-:Y:S02]  /*2f30*/  IMAD.MOV.U32 R22, RZ, RZ, 0x2 ;  /* 0x00000002ff167424 */ /* 0x000fe400078e00ff */
[----:B------:R-:W-:-:S04]  /*2f40*/  IMAD.MOV.U32 R21, RZ, RZ, R23 ;  /* 0x000000ffff157224 */ /* 0x000fc800078e0017 */
[----:B------:R-:W-:-:S05]  /*2f50*/  FADD R21, R0, R21 ;  /* 0x0000001500157221 */ /* 0x000fca0000000000 */
[----:B------:R-:W-:-:S07]  /*2f60*/  MOV R19, R21 ;  /* 0x0000001500137202 */ /* 0x000fce0000000f00 */
[----:B------:R-:W-:Y:S05]  /*2f70*/  WARPSYNC.COLLECTIVE R20, `(.L_x_60) ;  /* 0x0000000014087348 */ /* 0x000fea0003c00000 */
[----:B------:R0:W1:Y:S02]  /*2f80*/  SHFL.DOWN P1, R23, R19, R22, R25 ;  /* 0x0800001613177389 */ /* 0x0000640000020019 */
[----:B01----:R-:W-:Y:S05]  /*2f90*/  ENDCOLLECTIVE ;  /* 0x000000000000791b */ /* 0x003fea0003800000 */
.L_x_60:
[----:B------:R-:W-:Y:S01]  /*2fa0*/  HFMA2 R22, -RZ, RZ, 0, 5.9604644775390625e-08 ;  /* 0x00000001ff167431 */ /* 0x000fe200000001ff */
[----:B------:R-:W-:-:S05]  /*2fb0*/  MOV R18, R23 ;  /* 0x0000001700127202 */ /* 0x000fca0000000f00 */
[----:B------:R-:W-:-:S04]  /*2fc0*/  FADD R18, R21, R18 ;  /* 0x0000001215127221 */ /* 0x000fc80000000000 */
[----:B------:R-:W-:-:S07]  /*2fd0*/  IMAD.MOV.U32 R19, RZ, RZ, R18 ;  /* 0x000000ffff137224 */ /* 0x000fce00078e0012 */
[----:B------:R-:W-:Y:S05]  /*2fe0*/  WARPSYNC.COLLECTIVE R20, `(.L_x_61) ;  /* 0x0000000014087348 */ /* 0x000fea0003c00000 */
[----:B------:R0:W1:Y:S02]  /*2ff0*/  SHFL.DOWN P1, R23, R19, R22, R25 ;  /* 0x0800001613177389 */ /* 0x0000640000020019 */
[----:B01----:R-:W-:Y:S05]  /*3000*/  ENDCOLLECTIVE ;  /* 0x000000000000791b */ /* 0x003fea0003800000 */
.L_x_61:
[----:B------:R-:W-:Y:S05]  /*3010*/  BRA `(.L_x_62) ;  /* 0xffffffe000fc7947 */ /* 0x000fea000383ffff */
        .weak           $__internal_0_$__cuda_sm20_dblrcp_rn_slowpath_v3
        .type           $__internal_0_$__cuda_sm20_dblrcp_rn_slowpath_v3,@function
        .size           $__internal_0_$__cuda_sm20_dblrcp_rn_slowpath_v3,($__internal_1_$__cuda_sm20_div_rn_f64_full - $__internal_0_$__cuda_sm20_dblrcp_rn_slowpath_v3)
$__internal_0_$__cuda_sm20_dblrcp_rn_slowpath_v3:
[----:B------:R-:W-:-:S14]  /*3020*/  DSETP.GTU.AND P0, PT, |R2|, +INF , PT ;  /* 0x7ff000000200742a */ /* 0x000fdc0003f0c200 */
[----:B------:R-:W-:Y:S05]  /*3030*/  @P0 BRA `(.L_x_63) ;  /* 0x00000000007c0947 */ /* 0x000fea0003800000 */
[----:B------:R-:W-:-:S05]  /*3040*/  LOP3.LUT R0, R3, 0x7fffffff, RZ, 0xc0, !PT ;  /* 0x7fffffff03007812 */ /* 0x000fca00078ec0ff */
[----:B------:R-:W-:-:S05]  /*3050*/  VIADD R4, R0, 0xffffffff ;  /* 0xffffffff00047836 */ /* 0x000fca0000000000 */
[----:B------:R-:W-:-:S13]  /*3060*/  ISETP.GE.U32.AND P0, PT, R4, 0x7fefffff, PT ;  /* 0x7fefffff0400780c */ /* 0x000fda0003f06070 */
[----:B------:R-:W-:Y:S02]  /*3070*/  @P0 LOP3.LUT R5, R3, 0x7ff00000, RZ, 0x3c, !PT ;  /* 0x7ff0000003050812 */ /* 0x000fe400078e3cff */
[----:B------:R-:W-:Y:S01]  /*3080*/  @P0 MOV R4, RZ ;  /* 0x000000ff00040202 */ /* 0x000fe20000000f00 */
[----:B------:R-:W-:Y:S06]  /*3090*/  @P0 BRA `(.L_x_64) ;  /* 0x00000000006c0947 */ /* 0x000fec0003800000 */
[----:B------:R-:W-:-:S13]  /*30a0*/  ISETP.GE.U32.AND P0, PT, R0, 0x1000001, PT ;  /* 0x010000010000780c */ /* 0x000fda0003f06070 */
[----:B------:R-:W-:Y:S05]  /*30b0*/  @!P0 BRA `(.L_x_65) ;  /* 0x0000000000348947 */ /* 0x000fea0003800000 */
[----:B------:R-:W-:Y:S01]  /*30c0*/  VIADD R5, R3, 0xc0200000 ;  /* 0xc020000003057836 */ /* 0x000fe20000000000 */
[----:B------:R-:W-:-:S03]  /*30d0*/  MOV R4, R2 ;  /* 0x0000000200047202 */ /* 0x000fc60000000f00 */
[----:B------:R-:W0:Y:S03]  /*30e0*/  MUFU.RCP64H R9, R5 ;  /* 0x0000000500097308 */ /* 0x000e260000001800 */
[----:B0-----:R-:W-:-:S08]  /*30f0*/  DFMA R10, -R4, R8, 1 ;  /* 0x3ff00000040a742b */ /* 0x001fd00000000108 */
[----:B------:R-:W-:-:S08]  /*3100*/  DFMA R10, R10, R10, R10 ;  /* 0x0000000a0a0a722b */ /* 0x000fd0000000000a */
[----:B------:R-:W-:-:S08]  /*3110*/  DFMA R10, R8, R10, R8 ;  /* 0x0000000a080a722b */ /* 0x000fd00000000008 */
[----:B------:R-:W-:-:S08]  /*3120*/  DFMA R8, -R4, R10, 1 ;  /* 0x3ff000000408742b */ /* 0x000fd0000000010a */
[----:B------:R-:W-:-:S08]  /*3130*/  DFMA R8, R10, R8, R10 ;  /* 0x000000080a08722b */ /* 0x000fd0000000000a */
[----:B------:R-:W-:-:S08]  /*3140*/  DMUL R8, R8, 2.2250738585072013831e-308 ;  /* 0x0010000008087828 */ /* 0x000fd00000000000 */
[----:B------:R-:W-:-:S08]  /*3150*/  DFMA R2, -R2, R8, 1 ;  /* 0x3ff000000202742b */ /* 0x000fd00000000108 */
[----:B------:R-:W-:-:S08]  /*3160*/  DFMA R2, R2, R2, R2 ;  /* 0x000000020202722b */ /* 0x000fd00000000002 */
[----:B------:R-:W-:Y:S01]  /*3170*/  DFMA R4, R8, R2, R8 ;  /* 0x000000020804722b */ /* 0x000fe20000000008 */
[----:B------:R-:W-:Y:S10]  /*3180*/  BRA `(.L_x_64) ;  /* 0x0000000000307947 */ /* 0x000ff40003800000 */
.L_x_65:
[----:B------:R-:W-:Y:S01]  /*3190*/  DMUL R2, R2, 8.11296384146066816958e+31 ;  /* 0x4690000002027828 */ /* 0x000fe20000000000 */
[----:B------:R-:W-:-:S05]  /*31a0*/  IMAD.MOV.U32 R4, RZ, RZ, R8 ;  /* 0x000000ffff047224 */ /* 0x000fca00078e0008 */
[----:B------:R-:W0:Y:S02]  /*31b0*/  MUFU.RCP64H R5, R3 ;  /* 0x0000000300057308 */ /* 0x000e240000001800 */
[----:B0-----:R-:W-:-:S08]  /*31c0*/  DFMA R8, -R2, R4, 1 ;  /* 0x3ff000000208742b */ /* 0x001fd00000000104 */
[----:B------:R-:W-:-:S08]  /*31d0*/  DFMA R8, R8, R8, R8 ;  /* 0x000000080808722b */ /* 0x000fd00000000008 */
[----:B------:R-:W-:-:S08]  /*31e0*/  DFMA R8, R4, R8, R4 ;  /* 0x000000080408722b */ /* 0x000fd00000000004 */
[----:B------:R-:W-:-:S08]  /*31f0*/  DFMA R4, -R2, R8, 1 ;  /* 0x3ff000000204742b */ /* 0x000fd00000000108 */
[----:B------:R-:W-:-:S08]  /*3200*/  DFMA R4, R8, R4, R8 ;  /* 0x000000040804722b */ /* 0x000fd00000000008 */
[----:B------:R-:W-:Y:S01]  /*3210*/  DMUL R4, R4, 8.11296384146066816958e+31 ;  /* 0x4690000004047828 */ /* 0x000fe20000000000 */
[----:B------:R-:W-:Y:S10]  /*3220*/  BRA `(.L_x_64) ;  /* 0x0000000000087947 */ /* 0x000ff40003800000 */
.L_x_63:
[----:B------:R-:W-:Y:S02]  /*3230*/  LOP3.LUT R5, R3, 0x80000, RZ, 0xfc, !PT ;  /* 0x0008000003057812 */ /* 0x000fe400078efcff */
[----:B------:R-:W-:-:S07]  /*3240*/  MOV R4, R2 ;  /* 0x0000000200047202 */ /* 0x000fce0000000f00 */
.L_x_64:
[----:B------:R-:W-:Y:S01]  /*3250*/  MOV R2, R6 ;  /* 0x0000000600027202 */ /* 0x000fe20000000f00 */
[----:B------:R-:W-:Y:S01]  /*3260*/  IMAD.MOV.U32 R3, RZ, RZ, 0x0 ;  /* 0x00000000ff037424 */ /* 0x000fe200078e00ff */
[----:B------:R-:W-:Y:S01]  /*3270*/  MOV R29, R5 ;  /* 0x00000005001d7202 */ /* 0x000fe20000000f00 */
[----:B------:R-:W-:Y:S02]  /*3280*/  IMAD.MOV.U32 R28, RZ, RZ, R4 ;  /* 0x000000ffff1c7224 */ /* 0x000fe400078e0004 */
[----:B------:R-:W-:Y:S05]  /*3290*/  RET.REL.NODEC R2 `(natr_many_series_one_param_f32) ;  /* 0xffffffcc02587950 */ /* 0x000fea0003c3ffff */
        .weak           $__internal_1_$__cuda_sm20_div_rn_f64_full
        .type           $__internal_1_$__cuda_sm20_div_rn_f64_full,@function
        .size           $__internal_1_$__cuda_sm20_div_rn_f64_full,(.L_x_110 - $__internal_1_$__cuda_sm20_div_rn_f64_full)
$__internal_1_$__cuda_sm20_div_rn_f64_full:
[C---:B------:R-:W-:Y:S01]  /*32a0*/  FSETP.GEU.AND P0, PT, |R33|.reuse, 1.469367938527859385e-39, PT ;  /* 0x001000002100780b */ /* 0x040fe20003f0e200 */
[----:B------:R-:W-:Y:S01]  /*32b0*/  IMAD.MOV.U32 R43, RZ, RZ, R19 ;  /* 0x000000ffff2b7224 */ /* 0x000fe200078e0013 */
[----:B------:R-:W-:Y:S01]  /*32c0*/  LOP3.LUT R30, R33, 0x800fffff, RZ, 0xc0, !PT ;  /* 0x800fffff211e7812 */ /* 0x000fe200078ec0ff */
[----:B------:R-:W-:Y:S01]  /*32d0*/  HFMA2 R44, -RZ, RZ, 0, 5.9604644775390625e-08 ;  /* 0x00000001ff2c7431 */ /* 0x000fe200000001ff */
[----:B------:R-:W-:Y:S01]  /*32e0*/  MOV R42, R36 ;  /* 0x00000024002a7202 */ /* 0x000fe20000000f00 */
[----:B------:R-:W-:Y:S01]  /*32f0*/  BSSY.RECONVERGENT B1, `(.L_x_66) ;  /* 0x0000059000017945 */ /* 0x000fe20003800200 */
[----:B------:R-:W-:Y:S02]  /*3300*/  LOP3.LUT R31, R30, 0x3ff00000, RZ, 0xfc, !PT ;  /* 0x3ff000001e1f7812 */ /* 0x000fe400078efcff */
[----:B------:R-:W-:Y:S02]  /*3310*/  MOV R30, R32 ;  /* 0x00000020001e7202 */ /* 0x000fe40000000f00 */
[----:B------:R-:W-:-:S02]  /*3320*/  FSETP.GEU.AND P3, PT, |R43|, 1.469367938527859385e-39, PT ;  /* 0x001000002b00780b */ /* 0x000fc40003f6e200 */
[----:B------:R-:W-:Y:S01]  /*3330*/  LOP3.LUT R19, R43, 0x7ff00000, RZ, 0xc0, !PT ;  /* 0x7ff000002b137812 */ /* 0x000fe200078ec0ff */
[----:B------:R-:W-:Y:S01]  /*3340*/  @!P0 DMUL R30, R32, 8.98846567431157953865e+307 ;  /* 0x7fe00000201e8828 */ /* 0x000fe20000000000 */
[----:B------:R-:W-:-:S04]  /*3350*/  LOP3.LUT R38, R33, 0x7ff00000, RZ, 0xc0, !PT ;  /* 0x7ff0000021267812 */ /* 0x000fc800078ec0ff */
[----:B------:R-:W-:Y:S01]  /*3360*/  ISETP.GE.U32.AND P2, PT, R19, R38, PT ;  /* 0x000000261300720c */ /* 0x000fe20003f46070 */
[----:B------:R-:W0:Y:S04]  /*3370*/  MUFU.RCP64H R45, R31 ;  /* 0x0000001f002d7308 */ /* 0x000e280000001800 */
[----:B------:R-:W-:Y:S02]  /*3380*/  @!P3 LOP3.LUT R36, R33, 0x7ff00000, RZ, 0xc0, !PT ;  /* 0x7ff000002124b812 */ /* 0x000fe400078ec0ff */
[----:B------:R-:W-:Y:S02]  /*3390*/  @!P3 MOV R50, RZ ;  /* 0x000000ff0032b202 */ /* 0x000fe40000000f00 */
[----:B------:R-:W-:Y:S02]  /*33a0*/  @!P3 ISETP.GE.U32.AND P4, PT, R19, R36, PT ;  /* 0x000000241300b20c */ /* 0x000fe40003f86070 */
[----:B------:R-:W-:-:S02]  /*33b0*/  MOV R36, 0x1ca00000 ;  /* 0x1ca0000000247802 */ /* 0x000fc40000000f00 */
[----:B------:R-:W-:Y:S02]  /*33c0*/  @!P0 LOP3.LUT R38, R31, 0x7ff00000, RZ, 0xc0, !PT ;  /* 0x7ff000001f268812 */ /* 0x000fe400078ec0ff */
[C---:B------:R-:W-:Y:S02]  /*33d0*/  @!P3 SEL R39, R36.reuse, 0x63400000, !P4 ;  /* 0x634000002427b807 */ /* 0x040fe40006000000 */
[----:B------:R-:W-:Y:S01]  /*33e0*/  SEL R37, R36, 0x63400000, !P2 ;  /* 0x6340000024257807 */ /* 0x000fe20005000000 */
[----:B0-----:R-:W-:Y:S01]  /*33f0*/  DFMA R48, R44, -R30, 1 ;  /* 0x3ff000002c30742b */ /* 0x001fe2000000081e */
[----:B------:R-:W-:-:S04]  /*3400*/  @!P3 LOP3.LUT R39, R39, 0x80000000, R43, 0xf8, !PT ;  /* 0x800000002727b812 */ /* 0x000fc800078ef82b */
[----:B------:R-:W-:-:S03]  /*3410*/  @!P3 LOP3.LUT R51, R39, 0x100000, RZ, 0xfc, !PT ;  /* 0x001000002733b812 */ /* 0x000fc600078efcff */
[----:B------:R-:W-:-:S08]  /*3420*/  DFMA R48, R48, R48, R48 ;  /* 0x000000303030722b */ /* 0x000fd00000000030 */
[----:B------:R-:W-:Y:S01]  /*3430*/  DFMA R48, R44, R48, R44 ;  /* 0x000000302c30722b */ /* 0x000fe2000000002c */
[----:B------:R-:W-:Y:S01]  /*3440*/  LOP3.LUT R45, R37, 0x800fffff, R43, 0xf8, !PT ;  /* 0x800fffff252d7812 */ /* 0x000fe200078ef82b */
[----:B------:R-:W-:Y:S01]  /*3450*/  IMAD.MOV.U32 R44, RZ, RZ, R42 ;  /* 0x000000ffff2c7224 */ /* 0x000fe200078e002a */
[----:B------:R-:W-:-:S05]  /*3460*/  MOV R37, R19 ;  /* 0x0000001300257202 */ /* 0x000fca0000000f00 */
[----:B------:R-:W-:Y:S02]  /*3470*/  DFMA R46, R48, -R30, 1 ;  /* 0x3ff00000302e742b */ /* 0x000fe4000000081e */
[----:B------:R-:W-:-:S06]  /*3480*/  @!P3 DFMA R44, R44, 2, -R50 ;  /* 0x400000002c2cb82b */ /* 0x000fcc0000000832 */
[----:B------:R-:W-:-:S04]  /*3490*/  DFMA R48, R48, R46, R48 ;  /* 0x0000002e3030722b */ /* 0x000fc80000000030 */
[----:B------:R-:W-:-:S04]  /*34a0*/  @!P3 LOP3.LUT R37, R45, 0x7ff00000, RZ, 0xc0, !PT ;  /* 0x7ff000002d25b812 */ /* 0x000fc800078ec0ff */
[----:B------:R-:W-:Y:S01]  /*34b0*/  DMUL R46, R48, R44 ;  /* 0x0000002c302e7228 */ /* 0x000fe20000000000 */
[----:B------:R-:W-:-:S05]  /*34c0*/  VIADD R39, R37, 0xffffffff ;  /* 0xffffffff25277836 */ /* 0x000fca0000000000 */
[----:B------:R-:W-:Y:S02]  /*34d0*/  ISETP.GT.U32.AND P0, PT, R39, 0x7feffffe, PT ;  /* 0x7feffffe2700780c */ /* 0x000fe40003f04070 */
[----:B------:R-:W-:Y:S01]  /*34e0*/  IADD3 R39, PT, PT, R38, -0x1, RZ ;  /* 0xffffffff26277810 */ /* 0x000fe20007ffe0ff */
[----:B------:R-:W-:-:S03]  /*34f0*/  DFMA R50, R46, -R30, R44 ;  /* 0x8000001e2e32722b */ /* 0x000fc6000000002c */
[----:B------:R-:W-:-:S05]  /*3500*/  ISETP.GT.U32.OR P0, PT, R39, 0x7feffffe, P0 ;  /* 0x7feffffe2700780c */ /* 0x000fca0000704470 */
[----:B------:R-:W-:-:S08]  /*3510*/  DFMA R46, R48, R50, R46 ;  /* 0x00000032302e722b */ /* 0x000fd0000000002e */
[----:B------:R-:W-:Y:S05]  /*3520*/  @P0 BRA `(.L_x_67) ;  /* 0x0000000000740947 */ /* 0x000fea0003800000 */
[----:B------:R-:W-:-:S04]  /*3530*/  LOP3.LUT R38, R33, 0x7ff00000, RZ, 0xc0, !PT ;  /* 0x7ff0000021267812 */ /* 0x000fc800078ec0ff */
[CC--:B------:R-:W-:Y:S02]  /*3540*/  VIADDMNMX R37, R19.reuse, -R38.reuse, 0xb9600000, !PT ;  /* 0xb960000013257446 */ /* 0x0c0fe40007800926 */
[----:B------:R-:W-:Y:S02]  /*3550*/  ISETP.GE.U32.AND P0, PT, R19, R38, PT ;  /* 0x000000261300720c */ /* 0x000fe40003f06070 */
[----:B------:R-:W-:Y:S02]  /*3560*/  VIMNMX R37, PT, PT, R37, 0x46a00000, PT ;  /* 0x46a0000025257848 */ /* 0x000fe40003fe0100 */
[----:B------:R-:W-:Y:S02]  /*3570*/  SEL R36, R36, 0x63400000, !P0 ;  /* 0x6340000024247807 */ /* 0x000fe40004000000 */
[----:B------:R-:W-:Y:S02]  /*3580*/  MOV R38, RZ ;  /* 0x000000ff00267202 */ /* 0x000fe40000000f00 */
[----:B------:R-:W-:-:S05]  /*3590*/  IADD3 R36, PT, PT, -R36, R37, RZ ;  /* 0x0000002524247210 */ /* 0x000fca0007ffe1ff */
[----:B------:R-:W-:-:S06]  /*35a0*/  VIADD R39, R36, 0x7fe00000 ;  /* 0x7fe0000024277836 */ /* 0x000fcc0000000000 */
[----:B------:R-:W-:-:S10]  /*35b0*/  DMUL R48, R46, R38 ;  /* 0x000000262e307228 */ /* 0x000fd40000000000 */
[----:B------:R-:W-:-:S13]  /*35c0*/  FSETP.GTU.AND P0, PT, |R49|, 1.469367938527859385e-39, PT ;  /* 0x001000003100780b */ /* 0x000fda0003f0c200 */
[----:B------:R-:W-:Y:S05]  /*35d0*/  @P0 BRA `(.L_x_68) ;  /* 0x0000000000a80947 */ /* 0x000fea0003800000 */
[----:B------:R-:W-:-:S06]  /*35e0*/  DFMA R30, R46, -R30, R44 ;  /* 0x8000001e2e1e722b */ /* 0x000fcc000000002c */
[----:B------:R-:W-:-:S04]  /*35f0*/  MOV R30, RZ ;  /* 0x000000ff001e7202 */ /* 0x000fc80000000f00 */
[C---:B------:R-:W-:Y:S02]  /*3600*/  FSETP.NEU.AND P0, PT, R31.reuse, RZ, PT ;  /* 0x000000ff1f00720b */ /* 0x040fe40003f0d000 */
[----:B------:R-:W-:-:S04]  /*3610*/  LOP3.LUT R32, R31, 0x80000000, R33, 0x48, !PT ;  /* 0x800000001f207812 */ /* 0x000fc800078e4821 */
[----:B------:R-:W-:-:S07]  /*3620*/  LOP3.LUT R31, R32, R39, RZ, 0xfc, !PT ;  /* 0x00000027201f7212 */ /* 0x000fce00078efcff */
[----:B------:R-:W-:Y:S05]  /*3630*/  @!P0 BRA `(.L_x_68) ;  /* 0x0000000000908947 */ /* 0x000fea0003800000 */
[----:B------:R-:W-:Y:S01]  /*3640*/  IMAD.MOV R39, RZ, RZ, -R36 ;  /* 0x000000ffff277224 */ /* 0x000fe200078e0a24 */
[----:B------:R-:W-:Y:S01]  /*3650*/  MOV R38, RZ ;  /* 0x000000ff00267202 */ /* 0x000fe20000000f00 */
[----:B------:R-:W-:Y:S01]  /*3660*/  DMUL.RP R30, R46, R30 ;  /* 0x0000001e2e1e7228 */ /* 0x000fe20000008000 */
[----:B------:R-:W-:-:S04]  /*3670*/  IADD3 R36, PT, PT, -R36, -0x43300000, RZ ;  /* 0xbcd0000024247810 */ /* 0x000fc80007ffe1ff */
[----:B------:R-:W-:-:S05]  /*3680*/  DFMA R38, R48, -R38, R46 ;  /* 0x800000263026722b */ /* 0x000fca000000002e */
[----:B------:R-:W-:-:S05]  /*3690*/  LOP3.LUT R32, R31, R32, RZ, 0x3c, !PT ;  /* 0x000000201f207212 */ /* 0x000fca00078e3cff */
[----:B------:R-:W-:-:S04]  /*36a0*/  FSETP.NEU.AND P0, PT, |R39|, R36, PT ;  /* 0x000000242700720b */ /* 0x000fc80003f0d200 */
[----:B------:R-:W-:Y:S02]  /*36b0*/  FSEL R31, R32, R49, !P0 ;  /* 0x00000031201f7208 */ /* 0x000fe40004000000 */
[----:B------:R-:W-:-:S03]  /*36c0*/  FSEL R30, R30, R48, !P0 ;  /* 0x000000301e1e7208 */ /* 0x000fc60004000000 */
[----:B------:R-:W-:Y:S01]  /*36d0*/  IMAD.MOV.U32 R49, RZ, RZ, R31 ;  /* 0x000000ffff317224 */ /* 0x000fe200078e001f */
[----:B------:R-:W-:Y:S01]  /*36e0*/  MOV R48, R30 ;  /* 0x0000001e00307202 */ /* 0x000fe20000000f00 */
[----:B------:R-:W-:Y:S06]  /*36f0*/  BRA `(.L_x_68) ;  /* 0x0000000000607947 */ /* 0x000fec0003800000 */
.L_x_67:
[----:B------:R-:W-:-:S14]  /*3700*/  DSETP.NAN.AND P0, PT, R42, R42, PT ;  /* 0x0000002a2a00722a */ /* 0x000fdc0003f08000 */
[----:B------:R-:W-:Y:S05]  /*3710*/  @P0 BRA `(.L_x_69) ;  /* 0x00000000004c0947 */ /* 0x000fea0003800000 */
[----:B------:R-:W-:-:S14]  /*3720*/  DSETP.NAN.AND P0, PT, R32, R32, PT ;  /* 0x000000202000722a */ /* 0x000fdc0003f08000 */
[----:B------:R-:W-:Y:S05]  /*3730*/  @P0 BRA `(.L_x_70) ;  /* 0x0000000000340947 */ /* 0x000fea0003800000 */
[----:B------:R-:W-:Y:S02]  /*3740*/  ISETP.NE.AND P0, PT, R37, R38, PT ;  /* 0x000000262500720c */ /* 0x000fe40003f05270 */
[----:B------:R-:W-:Y:S02]  /*3750*/  MOV R48, 0x0 ;  /* 0x0000000000307802 */ /* 0x000fe40000000f00 */
[----:B------:R-:W-:-:S09]  /*3760*/  MOV R49, 0xfff80000 ;  /* 0xfff8000000317802 */ /* 0x000fd20000000f00 */
[----:B------:R-:W-:Y:S05]  /*3770*/  @!P0 BRA `(.L_x_68) ;  /* 0x0000000000408947 */ /* 0x000fea0003800000 */
[----:B------:R-:W-:Y:S02]  /*3780*/  ISETP.NE.AND P0, PT, R37, 0x7ff00000, PT ;  /* 0x7ff000002500780c */ /* 0x000fe40003f05270 */
[----:B------:R-:W-:Y:S02]  /*3790*/  LOP3.LUT R33, R43, 0x80000000, R33, 0x48, !PT ;  /* 0x800000002b217812 */ /* 0x000fe400078e4821 */
[----:B------:R-:W-:-:S13]  /*37a0*/  ISETP.EQ.OR P0, PT, R38, RZ, !P0 ;  /* 0x000000ff2600720c */ /* 0x000fda0004702670 */
[----:B------:R-:W-:Y:S01]  /*37b0*/  @P0 LOP3.LUT R19, R33, 0x7ff00000, RZ, 0xfc, !PT ;  /* 0x7ff0000021130812 */ /* 0x000fe200078efcff */
[----:B------:R-:W-:Y:S01]  /*37c0*/  @!P0 IMAD.MOV.U32 R48, RZ, RZ, RZ ;  /* 0x000000ffff308224 */ /* 0x000fe200078e00ff */
[----:B------:R-:W-:Y:S02]  /*37d0*/  @!P0 MOV R49, R33 ;  /* 0x0000002100318202 */ /* 0x000fe40000000f00 */
[----:B------:R-:W-:Y:S01]  /*37e0*/  @P0 MOV R48, RZ ;  /* 0x000000ff00300202 */ /* 0x000fe20000000f00 */
[----:B------:R-:W-:Y:S01]  /*37f0*/  @P0 IMAD.MOV.U32 R49, RZ, RZ, R19 ;  /* 0x000000ffff310224 */ /* 0x000fe200078e0013 */
[----:B------:R-:W-:Y:S06]  /*3800*/  BRA `(.L_x_68) ;  /* 0x00000000001c7947 */ /* 0x000fec0003800000 */
.L_x_70:
[----:B------:R-:W-:Y:S02]  /*3810*/  LOP3.LUT R19, R33, 0x80000, RZ, 0xfc, !PT ;  /* 0x0008000021137812 */ /* 0x000fe400078efcff */
[----:B------:R-:W-:Y:S02]  /*3820*/  MOV R48, R32 ;  /* 0x0000002000307202 */ /* 0x000fe40000000f00 */
[----:B------:R-:W-:Y:S01]  /*3830*/  MOV R49, R19 ;  /* 0x0000001300317202 */ /* 0x000fe20000000f00 */
[----:B------:R-:W-:Y:S06]  /*3840*/  BRA `(.L_x_68) ;  /* 0x00000000000c7947 */ /* 0x000fec0003800000 */
.L_x_69:
[----:B------:R-:W-:Y:S01]  /*3850*/  LOP3.LUT R19, R43, 0x80000, RZ, 0xfc, !PT ;  /* 0x000800002b137812 */ /* 0x000fe200078efcff */
[----:B------:R-:W-:-:S03]  /*3860*/  IMAD.MOV.U32 R48, RZ, RZ, R42 ;  /* 0x000000ffff307224 */ /* 0x000fc600078e002a */
[----:B------:R-:W-:-:S07]  /*3870*/  MOV R49, R19 ;  /* 0x0000001300317202 */ /* 0x000fce0000000f00 */
.L_x_68:
[----:B------:R-:W-:Y:S05]  /*3880*/  BSYNC.RECONVERGENT B1 ;  /* 0x0000000000017941 */ /* 0x000fea0003800200 */
.L_x_66:
[----:B------:R-:W-:Y:S01]  /*3890*/  HFMA2 R33, -RZ, RZ, 0, 0 ;  /* 0x00000000ff217431 */ /* 0x000fe200000001ff */
[----:B------:R-:W-:Y:S01]  /*38a0*/  MOV R32, R18 ;  /* 0x0000001200207202 */ /* 0x000fe20000000f00 */
[----:B------:R-:W-:Y:S01]  /*38b0*/  IMAD.MOV.U32 R19, RZ, RZ, R49 ;  /* 0x000000ffff137224 */ /* 0x000fe200078e0031 */
[----:B------:R-:W-:Y:S02]  /*38c0*/  MOV R30, R48 ;  /* 0x00000030001e7202 */ /* 0x000fe40000000f00 */
[----:B------:R-:W-:Y:S05]  /*38d0*/  RET.REL.NODEC R32 `(natr_many_series_one_param_f32) ;  /* 0xffffffc420c87950 */ /* 0x000fea0003c3ffff */
.L_x_71:
[----:B------:R-:W-:-:S00]  /*38e0*/  BRA `(.L_x_71) ;  /* 0xfffffffc00fc7947 */ /* 0x000fc0000383ffff */
[----:B------:R-:W-:-:S00]  /*38f0*/  NOP ;  /* 0x0000000000007918 */ /* 0x000fc00000000000 */
        /* <DEDUP_REMOVED lines=8> */
.L_x_110:


//--------------------- .text.natr_batch_f32      --------------------------
	.section	.text.natr_batch_f32,"ax",@progbits
	.align	128
        .global         natr_batch_f32
        .type           natr_batch_f32,@function
        .size           natr_batch_f32,(.L_x_112 - natr_batch_f32)
        .other          natr_batch_f32,@"STO_CUDA_ENTRY STV_DEFAULT"
natr_batch_f32:
.text.natr_batch_f32:
[----:B------:R-:W-:Y:S08]  /*0000*/  LDC R1, c[0x0][0x37c] ;  /* 0x0000df00ff017b82 */ /* 0x000ff00000000800 */
[----:B------:R-:W0:Y:S01]  /*0010*/  S2UR UR6, SR_CTAID.X ;  /* 0x00000000000679c3 */ /* 0x000e220000002500 */
[----:B------:R-:W0:Y:S02]  /*0020*/  LDCU UR4, c[0x0][0x3a0] ;  /* 0x00007400ff0477ac */ /* 0x000e240008000800 */
[----:B0-----:R-:W-:-:S06]  /*0030*/  UISETP.GE.AND UP0, UPT, UR6, UR4, UPT ;  /* 0x000000040600728c */ /* 0x001fcc000bf06270 */
[----:B------:R-:W-:-:S13]  /*0040*/  PLOP3.LUT P0, PT, PT, PT, UP0, 0x80, 0x8 ;  /* 0x000000000008781c */ /* 0x000fda0003f0f008 */
[----:B------:R-:W-:Y:S05]  /*0050*/  @P0 EXIT ;  /* 0x000000000000094d */ /* 0x000fea0003800000 */
[----:B------:R-:W0:Y:S01]  /*0060*/  LDCU.64 UR4, c[0x0][0x390] ;  /* 0x00007200ff0477ac */ /* 0x000e220008000a00 */
[----:B------:R-:W1:Y:S01]  /*0070*/  LDCU.64 UR16, c[0x0][0x358] ;  /* 0x00006b00ff1077ac */ /* 0x000e620008000a00 */
[----:B0-----:R-:W-:-:S06]  /*0080*/  UIMAD.WIDE.U32 UR4, UR6, 0x4, UR4 ;  /* 0x00000004060478a5 */ /* 0x001fcc000f8e0004 */
[----:B------:R-:W-:Y:S02]  /*0090*/  IMAD.U32 R2, RZ, RZ, UR4 ;  /* 0x00000004ff027e24 */ /* 0x000fe4000f8e00ff */
[----:B------:R-:W-:-:S05]  /*00a0*/  IMAD.U32 R3, RZ, RZ, UR5 ;  /* 0x00000005ff037e24 */ /* 0x000fca000f8e00ff */
[----:B-1----:R-:W2:Y:S02]  /*00b0*/  LDG.E.CONSTANT R2, desc[UR16][R2.64] ;  /* 0x0000001002027981 */ /* 0x002ea4000c1e9900 */
[----:B--2---:R-:W-:-:S13]  /*00c0*/  R2UR UR11, R2 ;  /* 0x00000000020b72ca */ /* 0x004fda00000e0000 */
[----:B------:R-:W-:-:S06]  /*00d0*/  UISETP.GE.AND UP0, UPT, UR11, 0x1, UPT ;  /* 0x000000010b00788c */ /* 0x000fcc000bf06270 */
[----:B------:R-:W-:-:S13]  /*00e0*/  PLOP3.LUT P0, PT, PT, PT, UP0, 0x80, 0x8 ;  /* 0x000000000008781c */ /* 0x000fda0003f0f008 */
[----:B------:R-:W-:Y:S05]  /*00f0*/  @!P0 EXIT ;  /* 0x000000000000894d */ /* 0x000fea0003800000 */
[----:B------:R-:W0:Y:S01]  /*0100*/  S2R R0, SR_TID.X ;  /* 0x0000000000007919 */ /* 0x000e220000002100 */
[----:B------:R-:W1:Y:S01]  /*0110*/  LDCU.64 UR4, c[0x0][0x398] ;  /* 0x00007300ff0477ac */ /* 0x000e620008000a00 */
[----:B------:R-:W-:Y:S01]  /*0120*/  BSSY.RECONVERGENT B0, `(.L_x_72) ;  /* 0x000000f000007945 */ /* 0x000fe20003800200 */
[----:B-1----:R-:W-:Y:S02]  /*0130*/  UIADD3 UR18, UPT, UPT, UR11, UR5, URZ ;  /* 0x000000050b127290 */ /* 0x002fe4000fffe0ff */
[----:B------:R-:W-:Y:S02]  /*0140*/  UIMAD UR6, UR6, UR4, URZ ;  /* 0x00000004060672a4 */ /* 0x000fe4000f8e02ff */
[----:B0-----:R-:W-:-:S13]  /*0150*/  ISETP.GE.AND P0, PT, R0, UR4, PT ;  /* 0x0000000400007c0c */ /* 0x001fda000bf06270 */
[----:B------:R-:W-:Y:S05]  /*0160*/  @P0 BRA `(.L_x_73) ;  /* 0x0000000000280947 */ /* 0x000fea0003800000 */
[----:B------:R-:W0:Y:S01]  /*0170*/  LDC R7, c[0x0][0x360] ;  /* 0x0000d800ff077b82 */ /* 0x000e220000000800 */
[----:B------:R-:W-:Y:S02]  /*0180*/  IMAD.MOV.U32 R6, RZ, RZ, R0 ;  /* 0x000000ffff067224 */ /* 0x000fe400078e0000 */
[----:B------:R-:W-:-:S05]  /*0190*/  IMAD.MOV.U32 R9, RZ, RZ, 0x7fffffff ;  /* 0x7fffffffff097424 */ /* 0x000fca00078e00ff */
[----:B------:R-:W1:Y:S02]  /*01a0*/  LDC.64 R4, c[0x0][0x3a8] ;  /* 0x0000ea00ff047b82 */ /* 0x000e640000000a00 */
.L_x_74:
[----:B--2---:R-:W-:Y:S01]  /*01b0*/  VIADD R3, R6, UR6 ;  /* 0x0000000606037c36 */ /* 0x004fe20008000000 */
[----:B0-----:R-:W-:-:S03]  /*01c0*/  IADD3 R6, PT, PT, R7, R6, RZ ;  /* 0x0000000607067210 */ /* 0x001fc60007ffe0ff */
[----:B-1----:R-:W-:Y:S01]  /*01d0*/  IMAD.WIDE R2, R3, 0x4, R4 ;  /* 0x0000000403027825 */ /* 0x002fe200078e0204 */
[----:B------:R-:W-:-:S04]  /*01e0*/  ISETP.GE.AND P0, PT, R6, UR4, PT ;  /* 0x0000000406007c0c */ /* 0x000fc8000bf06270 */
[----:B------:R2:W-:Y:S09]  /*01f0*/  STG.E desc[UR16][R2.64], R9 ;  /* 0x0000000902007986 */ /* 0x0005f2000c101910 */
[----:B------:R-:W-:Y:S05]  /*0200*/  @!P0 BRA `(.L_x_74) ;  /* 0xfffffffc00e88947 */ /* 0x000fea000383ffff */
.L_x_73:
[----:B------:R-:W-:Y:S05]  /*0210*/  BSYNC.RECONVERGENT B0 ;  /* 0x0000000000007941 */ /* 0x000fea0003800200 */
.L_x_72:
[----:B------:R-:W-:Y:S01]  /*0220*/  BAR.SYNC.DEFER_BLOCKING 0x0 ;  /* 0x0000000000007b1d */ /* 0x000fe20000010000 */
[----:B------:R-:W-:-:S04]  /*0230*/  UISETP.GT.AND UP0, UPT, UR18, UR4, UPT ;  /* 0x000000041200728c */ /* 0x000fc8000bf04270 */
[----:B------:R-:W-:-:S06]  /*0240*/  UISETP.GE.OR UP0, UPT, UR5, UR4, UP0 ;  /* 0x000000040500728c */ /* 0x000fcc0008706670 */
[----:B------:R-:W-:-:S13]  /*0250*/  PLOP3.LUT P0, PT, PT, PT, UP0, 0x80, 0x8 ;  /* 0x000000000008781c */ /* 0x000fda0003f0f008 */
[----:B------:R-:W-:Y:S05]  /*0260*/  @P0 EXIT ;  /* 0x000000000000094d */ /* 0x000fea0003800000 */
[----:B------:R-:W-:Y:S01]  /*0270*/  ISETP.GE.U32.AND P0, PT, R0, UR11, PT ;  /* 0x0000000b00007c0c */ /* 0x000fe2000bf06070 */
[----:B------:R-:W-:Y:S01]  /*0280*/  BSSY.RECONVERGENT B0, `(.L_x_75) ;  /* 0x000000e000007945 */ /* 0x000fe20003800200 */
[----:B------:R-:W-:-:S11]  /*0290*/  IMAD.MOV.U32 R6, RZ, RZ, RZ ;  /* 0x000000ffff067224 */ /* 0x000fd600078e00ff */
[----:B------:R-:W-:Y:S05]  /*02a0*/  @P0 BRA `(.L_x_76) ;  /* 0x00000000002c0947 */ /* 0x000fea0003800000 */
[----:B------:R-:W0:Y:S01]  /*02b0*/  LDC R8, c[0x0][0x360] ;  /* 0x0000d800ff087b82 */ /* 0x000e220000000800 */
[----:B------:R-:W-:Y:S02]  /*02c0*/  IMAD.MOV.U32 R6, RZ, RZ, RZ ;  /* 0x000000ffff067224 */ /* 0x000fe400078e00ff */
[----:B------:R-:W-:-:S05]  /*02d0*/  IMAD.MOV.U32 R7, RZ, RZ, R0 ;  /* 0x000000ffff077224 */ /* 0x000fca00078e0000 */
[----:B------:R-:W1:Y:S02]  /*02e0*/  LDC.64 R4, c[0x0][0x380] ;  /* 0x0000e000ff047b82 */ /* 0x000e640000000a00 */
.L_x_77:
[----:B--2---:R-:W-:-:S04]  /*02f0*/  VIADD R3, R7, UR5 ;  /* 0x0000000507037c36 */ /* 0x004fc80008000000 */
[----:B-1----:R-:W-:-:S06]  /*0300*/  IMAD.WIDE R2, R3, 0x4, R4 ;  /* 0x0000000403027825 */ /* 0x002fcc00078e0204 */
[----:B------:R-:W2:Y:S01]  /*0310*/  LDG.E.CONSTANT R3, desc[UR16][R2.64] ;  /* 0x0000001002037981 */ /* 0x000ea2000c1e9900 */
[----:B0-----:R-:W-:-:S05]  /*0320*/  IMAD.IADD R7, R8, 0x1, R7 ;  /* 0x0000000108077824 */ /* 0x001fca00078e0207 */
[----:B------:R-:W-:Y:S01]  /*0330*/  ISETP.GE.AND P0, PT, R7, UR11, PT ;  /* 0x0000000b07007c0c */ /* 0x000fe2000bf06270 */
[----:B--2---:R-:W-:-:S12]  /*0340*/  FADD R6, R3, R6 ;  /* 0x0000000603067221 */ /* 0x004fd80000000000 */
[----:B------:R-:W-:Y:S05]  /*0350*/  @!P0 BRA `(.L_x_77) ;  /* 0xfffffffc00e48947 */ /* 0x000fea000383ffff */
.L_x_76:
[----:B------:R-:W-:Y:S05]  /*0360*/  BSYNC.RECONVERGENT B0 ;  /* 0x0000000000007941 */ /* 0x000fea0003800200 */
.L_x_75:
[----:B--2---:R-:W0:Y:S02]  /*0370*/  SHFL.DOWN PT, R3, R6, 0x10, 0x1f ;  /* 0x0a001f0006037f89 */ /* 0x004e2400000e0000 */
[----:B0-----:R-:W-:-:S05]  /*0380*/  FADD R3, R3, R6 ;  /* 0x0000000603037221 */ /* 0x001fca0000000000 */
[----:B------:R-:W0:Y:S02]  /*0390*/  SHFL.DOWN PT, R2, R3, 0x8, 0x1f ;  /* 0x09001f0003027f89 */ /* 0x000e2400000e0000 */
[----:B0-----:R-:W-:Y:S01]  /*03a0*/  FADD R4, R3, R2 ;  /* 0x0000000203047221 */ /* 0x001fe20000000000 */
[----:B------:R-:W-:-:S04]  /*03b0*/  LOP3.LUT P0, R2, R0, 0x1f, RZ, 0xc0, !PT ;  /* 0x0000001f00027812 */ /* 0x000fc8000780c0ff */
[----:B------:R-:W0:Y:S09]  /*03c0*/  SHFL.DOWN PT, R5, R4, 0x4, 0x1f ;  /* 0x08801f0004057f89 */ /* 0x000e3200000e0000 */
[----:B------:R-:W1:Y:S01]  /*03d0*/  @!P0 S2R R9, SR_CgaCtaId ;  /* 0x0000000000098919 */ /* 0x000e620000008800 */
[----:B------:R-:W-:Y:S01]  /*03e0*/  @!P0 MOV R6, 0x400 ;  /* 0x0000040000068802 */ /* 0x000fe20000000f00 */
[----:B0-----:R-:W-:-:S05]  /*03f0*/  FADD R5, R4, R5 ;  /* 0x0000000504057221 */ /* 0x001fca0000000000 */
[----:B------:R-:W0:Y:S01]  /*0400*/  SHFL.DOWN PT, R8, R5, 0x2, 0x1f ;  /* 0x08401f0005087f89 */ /* 0x000e2200000e0000 */
[----:B-1----:R-:W-:-:S04]  /*0410*/  @!P0 LEA R9, R9, R6, 0x18 ;  /* 0x0000000609098211 */ /* 0x002fc800078ec0ff */
[----:B------:R-:W-:Y:S01]  /*0420*/  @!P0 LEA.HI R9, R0, R9, RZ, 0x1d ;  /* 0x0000000900098211 */ /* 0x000fe200078fe8ff */
[----:B0-----:R-:W-:-:S05]  /*0430*/  FADD R8, R5, R8 ;  /* 0x0000000805087221 */ /* 0x001fca0000000000 */
[----:B------:R-:W0:Y:S02]  /*0440*/  SHFL.DOWN PT, R7, R8, 0x1, 0x1f ;  /* 0x08201f0008077f89 */ /* 0x000e2400000e0000 */
[----:B0-----:R-:W-:-:S05]  /*0450*/  FADD R6, R8, R7 ;  /* 0x0000000708067221 */ /* 0x001fca0000000000 */
[----:B------:R0:W-:Y:S01]  /*0460*/  @!P0 STS [R9], R6 ;  /* 0x0000000609008388 */ /* 0x0001e20000000800 */
[----:B------:R-:W-:Y:S01]  /*0470*/  BAR.SYNC.DEFER_BLOCKING 0x0 ;  /* 0x0000000000007b1d */ /* 0x000fe20000010000 */
[----:B------:R-:W-:-:S13]  /*0480*/  ISETP.GT.U32.AND P0, PT, R0, 0x1f, PT ;  /* 0x0000001f0000780c */ /* 0x000fda0003f04070 */
[----:B0-----:R-:W-:Y:S05]  /*0490*/  @P0 EXIT ;  /* 0x000000000000094d */ /* 0x001fea0003800000 */
[----:B------:R-:W0:Y:S02]  /*04a0*/  LDCU UR4, c[0x0][0x360] ;  /* 0x00006c00ff0477ac */ /* 0x000e240008000800 */
[----:B0-----:R-:W-:-:S04]  /*04b0*/  UIADD3 UR4, UPT, UPT, UR4, 0x1f, URZ ;  /* 0x0000001f04047890 */ /* 0x001fc8000fffe0ff */
[----:B------:R-:W-:-:S06]  /*04c0*/  USHF.R.U32.HI UR4, URZ, 0x5, UR4 ;  /* 0x00000005ff047899 */ /* 0x000fcc0008011604 */
[----:B------:R-:W-:-:S13]  /*04d0*/  ISETP.GE.U32.AND P0, PT, R2, UR4, PT ;  /* 0x0000000402007c0c */ /* 0x000fda000bf06070 */
[----:B------:R-:W0:Y:S01]  /*04e0*/  @!P0 S2R R4, SR_CgaCtaId ;  /* 0x0000000000048919 */ /* 0x000e220000008800 */
[----:B------:R-:W-:-:S04]  /*04f0*/  @!P0 MOV R3, 0x400 ;  /* 0x0000040000038802 */ /* 0x000fc80000000f00 */
[----:B0-----:R-:W-:Y:S01]  /*0500*/  @!P0 LEA R5, R4, R3, 0x18 ;  /* 0x0000000304058211 */ /* 0x001fe200078ec0ff */
[----:B------:R-:W-:-:S04]  /*0510*/  HFMA2 R3, -RZ, RZ, 0, 0 ;  /* 0x00000000ff037431 */ /* 0x000fc800000001ff */
[----:B------:R-:W-:-:S05]  /*0520*/  @!P0 IMAD R2, R2, 0x4, R5 ;  /* 0x0000000402028824 */ /* 0x000fca00078e0205 */
[----:B------:R-:W0:Y:S01]  /*0530*/  @!P0 LDS R3, [R2] ;  /* 0x0000000002038984 */ /* 0x000e220000000800 */
[----:B------:R-:W-:-:S03]  /*0540*/  ISETP.NE.AND P0, PT, R0, RZ, PT ;  /* 0x000000ff0000720c */ /* 0x000fc60003f05270 */
[----:B0-----:R-:W0:Y:S02]  /*0550*/  SHFL.DOWN PT, R4, R3, 0x10, 0x1f ;  /* 0x0a001f0003047f89 */ /* 0x001e2400000e0000 */
[----:B0-----:R-:W-:-:S05]  /*0560*/  FADD R4, R4, R3 ;  /* 0x0000000304047221 */ /* 0x001fca0000000000 */
[----:B------:R-:W0:Y:S02]  /*0570*/  SHFL.DOWN PT, R5, R4, 0x8, 0x1f ;  /* 0x09001f0004057f89 */ /* 0x000e2400000e0000 */
[----:B0-----:R-:W-:-:S05]  /*0580*/  FADD R5, R4, R5 ;  /* 0x0000000504057221 */ /* 0x001fca0000000000 */
[----:B------:R-:W0:Y:S02]  /*0590*/  SHFL.DOWN PT, R6, R5, 0x4, 0x1f ;  /* 0x08801f0005067f89 */ /* 0x000e2400000e0000 */
[----:B0-----:R-:W-:-:S05]  /*05a0*/  FADD R6, R5, R6 ;  /* 0x0000000605067221 */ /* 0x001fca0000000000 */
[----:B------:R-:W0:Y:S02]  /*05b0*/  SHFL.DOWN PT, R7, R6, 0x2, 0x1f ;  /* 0x08401f0006077f89 */ /* 0x000e2400000e0000 */
[----:B0-----:R-:W-:-:S05]  /*05c0*/  FADD R8, R6, R7 ;  /* 0x0000000706087221 */ /* 0x001fca0000000000 */
[----:B------:R0:W1:Y:S01]  /*05d0*/  SHFL.DOWN PT, R9, R8, 0x1, 0x1f ;  /* 0x08201f0008097f89 */ /* 0x00006200000e0000 */
[----:B------:R-:W-:Y:S05]  /*05e0*/  @P0 EXIT ;  /* 0x000000000000094d */ /* 0x000fea0003800000 */
[----:B------:R-:W2:Y:S01]  /*05f0*/  I2F.F64.U32 R2, UR11 ;  /* 0x0000000b00027d12 */ /* 0x000ea20008201800 */
[----:B-1----:R-:W-:-:S07]  /*0600*/  FADD R9, R8, R9 ;  /* 0x0000000908097221 */ /* 0x002fce0000000000 */
[----:B------:R1:W3:Y:S01]  /*0610*/  F2F.F64.F32 R16, R9 ;  /* 0x0000000900107310 */ /* 0x0002e20000201800 */
[----:B--2---:R-:W-:-:S07]  /*0620*/  VIADD R4, R3, 0x300402 ;  /* 0x0030040203047836 */ /* 0x004fce0000000000 */
[----:B------:R-:W2:Y:S01]  /*0630*/  MUFU.RCP64H R5, R3 ;  /* 0x0000000300057308 */ /* 0x000ea20000001800 */
[----:B------:R-:W-:Y:S01]  /*0640*/  FSETP.GEU.AND P0, PT, |R4|, 5.8789094863358348022e-39, PT ;  /* 0x004004020400780b */ /* 0x000fe20003f0e200 */
[----:B--2---:R-:W-:-:S08]  /*0650*/  DFMA R6, -R2, R4, 1 ;  /* 0x3ff000000206742b */ /* 0x004fd00000000104 */
[----:B------:R-:W-:-:S08]  /*0660*/  DFMA R6, R6, R6, R6 ;  /* 0x000000060606722b */ /* 0x000fd00000000006 */
[----:B------:R-:W-:-:S08]  /*0670*/  DFMA R6, R4, R6, R4 ;  /* 0x000000060406722b */ /* 0x000fd00000000004 */
[----:B------:R-:W-:-:S08]  /*0680*/  DFMA R18, -R2, R6, 1 ;  /* 0x3ff000000212742b */ /* 0x000fd00000000106 */
[----:B------:R-:W-:Y:S01]  /*0690*/  DFMA R18, R6, R18, R6 ;  /* 0x000000120612722b */ /* 0x000fe20000000006 */
[----:B-1-3--:R-:W-:Y:S10]  /*06a0*/  @P0 BRA `(.L_x_78) ;  /* 0x0000000000100947 */ /* 0x00aff40003800000 */
[----:B------:R-:W-:-:S05]  /*06b0*/  LOP3.LUT R0, R3, 0x7fffffff, RZ, 0xc0, !PT ;  /* 0x7fffffff03007812 */ /* 0x000fca00078ec0ff */
[----:B------:R-:W-:Y:S01]  /*06c0*/  VIADD R6, R0, 0xfff00000 ;  /* 0xfff0000000067836 */ /* 0x000fe20000000000 */
[----:B------:R-:W-:-:S07]  /*06d0*/  MOV R0, 0x6f0 ;  /* 0x000006f000007802 */ /* 0x000fce0000000f00 */
[----:B0-----:R-:W-:Y:S05]  /*06e0*/  CALL.REL.NOINC `($__internal_2_$__cuda_sm20_dblrcp_rn_slowpath_v3) ;  /* 0x00000010009c7944 */ /* 0x001fea0003c00000 */
.L_x_78:
[----:B------:R-:W1:Y:S02]  /*06f0*/  LDCU.64 UR4, c[0x0][0x388] ;  /* 0x00007100ff0477ac */ /* 0x000e640008000a00 */
[----:B-1----:R-:W-:-:S06]  /*0700*/  UIMAD.WIDE UR4, UR18, 0x4, UR4 ;  /* 0x00000004120478a5 */ /* 0x002fcc000f8e0204 */
[----:B------:R-:W-:Y:S01]  /*0710*/  IMAD.U32 R2, RZ, RZ, UR4 ;  /* 0x00000004ff027e24 */ /* 0x000fe2000f8e00ff */
[----:B------:R-:W-:-:S05]  /*0720*/  MOV R3, UR5 ;  /* 0x0000000500037c02 */ /* 0x000fca0008000f00 */
[----:B------:R-:W2:Y:S01]  /*0730*/  LDG.E.CONSTANT R10, desc[UR16][R2.64+-0x4] ;  /* 0xfffffc10020a7981 */ /* 0x000ea2000c1e9900 */
[----:B------:R-:W-:Y:S01]  /*0740*/  USHF.R.S32.HI UR12, URZ, 0x1f, UR18 ;  /* 0x0000001fff0c7899 */ /* 0x000fe20008011412 */
[----:B------:R-:W-:Y:S01]  /*0750*/  DMUL R16, R16, R18 ;  /* 0x0000001210107228 */ /* 0x000fe20000000000 */
[----:B------:R-:W-:Y:S01]  /*0760*/  IMAD.MOV.U32 R5, RZ, RZ, 0x7fffffff ;  /* 0x7fffffffff057424 */ /* 0x000fe200078e00ff */
[----:B--2---:R-:W-:-:S04]  /*0770*/  FSETP.NEU.AND P0, PT, R10, RZ, PT ;  /* 0x000000ff0a00720b */ /* 0x004fc80003f0d000 */
[----:B------:R-:W-:-:S13]  /*0780*/  FSETP.EQU.OR P0, PT, |R10|, +INF , !P0 ;  /* 0x7f8000000a00780b */ /* 0x000fda000470a600 */
[----:B------:R-:W-:Y:S05]  /*0790*/  @P0 BRA `(.L_x_79) ;  /* 0x0000000000640947 */ /* 0x000fea0003800000 */
        /* <DEDUP_REMOVED lines=16> */
[----:B0-----:R-:W-:Y:S01]  /*08a0*/  IMAD.MOV.U32 R8, RZ, RZ, R16 ;  /* 0x000000ffff087224 */ /* 0x001fe200078e0010 */
[----:B------:R-:W-:Y:S01]  /*08b0*/  MOV R0, 0x8e0 ;  /* 0x000008e000007802 */ /* 0x000fe20000000f00 */
[----:B------:R-:W-:-:S07]  /*08c0*/  IMAD.MOV.U32 R9, RZ, RZ, R17 ;  /* 0x000000ffff097224 */ /* 0x000fce00078e0011 */
[----:B------:R-:W-:Y:S05]  /*08d0*/  CALL.REL.NOINC `($__internal_3_$__cuda_sm20_div_rn_f64_full) ;  /* 0x0000001000c07944 */ /* 0x000fea0003c00000 */
[----:B------:R-:W-:Y:S01]  /*08e0*/  MOV R2, R4 ;  /* 0x0000000400027202 */ /* 0x000fe20000000f00 */
[----:B------:R-:W-:-:S07]  /*08f0*/  IMAD.MOV.U32 R3, RZ, RZ, R5 ;  /* 0x000000ffff037224 */ /* 0x000fce00078e0005 */
.L_x_81:
[----:B------:R-:W-:Y:S05]  /*0900*/  BSYNC.RECONVERGENT B0 ;  /* 0x0000000000007941 */ /* 0x000fea0003800200 */
.L_x_80:
[----:B------:R-:W-:-:S06]  /*0910*/  DMUL R2, R2, 100 ;  /* 0x4059000002027828 */ /* 0x000fcc0000000000 */
[----:B------:R1:W2:Y:S05]  /*0920*/  F2F.F32.F64 R5, R2 ;  /* 0x0000000200057310 */ /* 0x0002aa0000301000 */
.L_x_79:
[----:B------:R-:W3:Y:S01]  /*0930*/  LDCU UR10, c[0x0][0x398] ;  /* 0x00007300ff0a77ac */ /* 0x000ee20008000800 */
[----:B------:R-:W4:Y:S01]  /*0940*/  LDCU.64 UR8, c[0x0][0x3a8] ;  /* 0x00007500ff0877ac */ /* 0x000f220008000a00 */
[----:B------:R-:W-:-:S04]  /*0950*/  UIADD3 UR5, UP0, UPT, UR6, UR18, URZ ;  /* 0x0000001206057290 */ /* 0x000fc8000ff1e0ff */
[----:B------:R-:W-:Y:S02]  /*0960*/  ULEA.HI.X.SX32 UR7, UR6, UR12, 0x1, UP0 ;  /* 0x0000000c06077291 */ /* 0x000fe400080f0eff */
[----:B---3--:R-:W-:Y:S02]  /*0970*/  UISETP.GE.AND UP0, UPT, UR18, UR10, UPT ;  /* 0x0000000a1200728c */ /* 0x008fe4000bf06270 */
[----:B----4-:R-:W-:-:S04]  /*0980*/  ULEA UR4, UP1, UR5, UR8, 0x2 ;  /* 0x0000000805047291 */ /* 0x010fc8000f8210ff */
[----:B------:R-:W-:Y:S01]  /*0990*/  PLOP3.LUT P0, PT, PT, PT, UP0, 0x80, 0x8 ;  /* 0x000000000008781c */ /* 0x000fe20003f0f008 */
[----:B------:R-:W-:Y:S01]  /*09a0*/  ULEA.HI.X UR5, UR5, UR9, UR7, 0x2, UP1 ;  /* 0x0000000905057291 */ /* 0x000fe200088f1407 */
[----:B-1----:R-:W-:-:S05]  /*09b0*/  IMAD.U32 R2, RZ, RZ, UR4 ;  /* 0x00000004ff027e24 */ /* 0x002fca000f8e00ff */
[----:B------:R-:W-:-:S05]  /*09c0*/  IMAD.U32 R3, RZ, RZ, UR5 ;  /* 0x00000005ff037e24 */ /* 0x000fca000f8e00ff */
[----:B--2---:R1:W-:Y:S01]  /*09d0*/  STG.E desc[UR16][R2.64+-0x4], R5 ;  /* 0xfffffc0502007986 */ /* 0x0043e2000c101910 */
[----:B------:R-:W-:Y:S05]  /*09e0*/  @P0 EXIT ;  /* 0x000000000000094d */ /* 0x000fea0003800000 */
[----:B------:R-:W-:-:S04]  /*09f0*/  UIADD3 UR4, UPT, UPT, -UR18, UR10, URZ ;  /* 0x0000000a12047290 */ /* 0x000fc8000fffe1ff */
[----:B------:R-:W-:-:S09]  /*0a00*/  ULOP3.LUT UP0, UR4, UR4, 0x3, URZ, 0xc0, !UPT ;  /* 0x0000000304047892 */ /* 0x000fd2000f80c0ff */
[----:B------:R-:W-:Y:S05]  /*0a10*/  BRA.U !UP0, `(.L_x_82) ;  /* 0x0000000108d07547 */ /* 0x000fea000b800000 */
[----:B------:R-:W2:Y:S01]  /*0a20*/  LDC.64 R14, c[0x0][0x3a8] ;  /* 0x0000ea00ff0e7b82 */ /* 0x000ea20000000a00 */
[----:B------:R-:W-:Y:S01]  /*0a30*/  UIADD3 UR5, UPT, UPT, UR6, UR18, URZ ;  /* 0x0000001206057290 */ /* 0x000fe2000fffe0ff */
[----:B------:R-:W3:Y:S05]  /*0a40*/  LDCU.128 UR12, c[0x0][0x380] ;  /* 0x00007000ff0c77ac */ /* 0x000eea0008000c00 */
[----:B------:R-:W-:Y:S01]  /*0a50*/  IMAD.U32 R27, RZ, RZ, UR5 ;  /* 0x00000005ff1b7e24 */ /* 0x000fe2000f8e00ff */
[----:B------:R-:W-:-:S12]  /*0a60*/  UIADD3 UR4, UPT, UPT, -UR4, URZ, URZ ;  /* 0x000000ff04047290 */ /* 0x000fd8000fffe1ff */
.L_x_86:
[----:B---3--:R-:W-:-:S06]  /*0a70*/  UIMAD.WIDE UR8, UR18, 0x4, UR12 ;  /* 0x00000004120878a5 */ /* 0x008fcc000f8e020c */
[----:B------:R-:W-:Y:S01]  /*0a80*/  MOV R4, UR8 ;  /* 0x0000000800047c02 */ /* 0x000fe20008000f00 */
[----:B-1----:R-:W-:Y:S01]  /*0a90*/  IMAD.U32 R5, RZ, RZ, UR9 ;  /* 0x00000009ff057e24 */ /* 0x002fe2000f8e00ff */
[----:B------:R-:W-:-:S04]  /*0aa0*/  UIMAD.WIDE UR8, UR18, 0x4, UR14 ;  /* 0x00000004120878a5 */ /* 0x000fc8000f8e020e */
[----:B------:R-:W3:Y:S02]  /*0ab0*/  LDG.E.CONSTANT R4, desc[UR16][R4.64] ;  /* 0x0000001004047981 */ /* 0x000ee4000c1e9900 */
[----:B------:R-:W-:Y:S02]  /*0ac0*/  IMAD.U32 R6, RZ, RZ, UR8 ;  /* 0x00000008ff067e24 */ /* 0x000fe4000f8e00ff */
[----:B------:R-:W-:-:S05]  /*0ad0*/  IMAD.U32 R7, RZ, RZ, UR9 ;  /* 0x00000009ff077e24 */ /* 0x000fca000f8e00ff */
[----:B----4-:R-:W4:Y:S01]  /*0ae0*/  LDG.E.CONSTANT R10, desc[UR16][R6.64] ;  /* 0x00000010060a7981 */ /* 0x010f22000c1e9900 */
[----:B------:R-:W-:Y:S01]  /*0af0*/  IMAD.MOV.U32 R9, RZ, RZ, 0x7fffffff ;  /* 0x7fffffffff097424 */ /* 0x000fe200078e00ff */
[----:B---3--:R-:W1:Y:S01]  /*0b00*/  F2F.F64.F32 R2, R4 ;  /* 0x0000000400027310 */ /* 0x008e620000201800 */
[----:B----4-:R-:W-:-:S04]  /*0b10*/  FSETP.NEU.AND P0, PT, R10, RZ, PT ;  /* 0x000000ff0a00720b */ /* 0x010fc80003f0d000 */
[----:B------:R-:W-:Y:S01]  /*0b20*/  FSETP.EQU.OR P0, PT, |R10|, +INF , !P0 ;  /* 0x7f8000000a00780b */ /* 0x000fe2000470a600 */
[----:B-1----:R-:W-:-:S08]  /*0b30*/  DADD R2, R2, -R16 ;  /* 0x0000000002027229 */ /* 0x002fd00000000810 */
[----:B------:R-:W-:-:S04]  /*0b40*/  DFMA R16, R2, R18, R16 ;  /* 0x000000120210722b */ /* 0x000fc80000000010 */
[----:B------:R-:W-:Y:S07]  /*0b50*/  @P0 BRA `(.L_x_83) ;  /* 0x0000000000640947 */ /* 0x000fee0003800000 */
[----:B------:R-:W1:Y:S01]  /*0b60*/  F2F.F64.F32 R10, R10 ;  /* 0x0000000a000a7310 */ /* 0x000e620000201800 */
[----:B------:R-:W-:Y:S01]  /*0b70*/  MOV R2, 0x1 ;  /* 0x0000000100027802 */ /* 0x000fe20000000f00 */
[----:B------:R-:W-:Y:S01]  /*0b80*/  BSSY.RECONVERGENT B0, `(.L_x_84) ;  /* 0x0000014000007945 */ /* 0x000fe20003800200 */
[----:B------:R-:W-:-:S05]  /*0b90*/  FSETP.GEU.AND P1, PT, |R17|, 6.5827683646048100446e-37, PT ;  /* 0x036000001100780b */ /* 0x000fca0003f2e200 */
        /* <DEDUP_REMOVED lines=15> */
[----:B--2---:R-:W-:Y:S05]  /*0c90*/  CALL.REL.NOINC `($__internal_3_$__cuda_sm20_div_rn_f64_full) ;  /* 0x0000000c00d07944 */ /* 0x004fea0003c00000 */
[----:B------:R-:W-:Y:S02]  /*0ca0*/  IMAD.MOV.U32 R2, RZ, RZ, R4 ;  /* 0x000000ffff027224 */ /* 0x000fe400078e0004 */
[----:B------:R-:W-:-:S07]  /*0cb0*/  IMAD.MOV.U32 R3, RZ, RZ, R5 ;  /* 0x000000ffff037224 */ /* 0x000fce00078e0005 */
.L_x_85:
[----:B------:R-:W-:Y:S05]  /*0cc0*/  BSYNC.RECONVERGENT B0 ;  /* 0x0000000000007941 */ /* 0x000fea0003800200 */
.L_x_84:
[----:B------:R-:W-:-:S06]  /*0cd0*/  DMUL R2, R2, 100 ;  /* 0x4059000002027828 */ /* 0x000fcc0000000000 */
[----:B------:R1:W3:Y:S05]  /*0ce0*/  F2F.F32.F64 R9, R2 ;  /* 0x0000000200097310 */ /* 0x0002ea0000301000 */
.L_x_83:
[C---:B-12---:R-:W-:Y:S01]  /*0cf0*/  IMAD.WIDE R2, R27.reuse, 0x4, R14 ;  /* 0x000000041b027825 */ /* 0x046fe200078e020e */
[----:B------:R-:W-:Y:S01]  /*0d00*/  UIADD3 UR4, UPT, UPT, UR4, 0x1, URZ ;  /* 0x0000000104047890 */ /* 0x000fe2000fffe0ff */
[----:B------:R-:W-:Y:S01]  /*0d10*/  IADD3 R27, PT, PT, R27, 0x1, RZ ;  /* 0x000000011b1b7810 */ /* 0x000fe20007ffe0ff */
[----:B------:R-:W-:Y:S02]  /*0d20*/  UIADD3 UR18, UPT, UPT, UR18, 0x1, URZ ;  /* 0x0000000112127890 */ /* 0x000fe4000fffe0ff */
[----:B---3--:R4:W-:Y:S01]  /*0d30*/  STG.E desc[UR16][R2.64], R9 ;  /* 0x0000000902007986 */ /* 0x0089e2000c101910 */
[----:B------:R-:W-:-:S09]  /*0d40*/  UISETP.NE.AND UP0, UPT, UR4, URZ, UPT ;  /* 0x000000ff0400728c */ /* 0x000fd2000bf05270 */
[----:B------:R-:W-:Y:S05]  /*0d50*/  BRA.U UP0, `(.L_x_86) ;  /* 0xfffffffd00447547 */ /* 0x000fea000b83ffff */
.L_x_82:
[----:B-1--4-:R-:W1:Y:S02]  /*0d60*/  LDC.64 R2, c[0x0][0x398] ;  /* 0x0000e600ff027b82 */ /* 0x012e640000000a00 */
[----:B-1----:R-:W-:-:S04]  /*0d70*/  IADD3 R0, PT, PT, R3, UR11, -R2 ;  /* 0x0000000b03007c10 */ /* 0x002fc8000fffe802 */
[----:B------:R-:W-:-:S13]  /*0d80*/  ISETP.GT.U32.AND P0, PT, R0, -0x4, PT ;  /* 0xfffffffc0000780c */ /* 0x000fda0003f04070 */
[----:B------:R-:W-:Y:S05]  /*0d90*/  @P0 EXIT ;  /* 0x000000000000094d */ /* 0x000fea0003800000 */
[----:B------:R-:W1:Y:S01]  /*0da0*/  LDCU.128 UR12, c[0x0][0x380] ;  /* 0x00007000ff0c77ac */ /* 0x000e620008000c00 */
[----:B------:R-:W2:Y:S01]  /*0db0*/  LDCU.64 UR4, c[0x0][0x3a8] ;  /* 0x00007500ff0477ac */ /* 0x000ea20008000a00 */
[----:B------:R-:W3:Y:S01]  /*0dc0*/  LDCU UR19, c[0x0][0x398] ;  /* 0x00007300ff1377ac */ /* 0x000ee20008000800 */
[----:B-1----:R-:W-:Y:S02]  /*0dd0*/  UIADD3 UR11, UP0, UPT, UR12, 0x8, URZ ;  /* 0x000000080c0b7890 */ /* 0x002fe4000ff1e0ff */
[----:B------:R-:W-:Y:S02]  /*0de0*/  UIADD3 UR9, UP1, UPT, UR14, 0x8, URZ ;  /* 0x000000080e097890 */ /* 0x000fe4000ff3e0ff */
[----:B--2---:R-:W-:Y:S02]  /*0df0*/  UIADD3 UR7, UP2, UPT, UR4, 0x8, URZ ;  /* 0x0000000804077890 */ /* 0x004fe4000ff5e0ff */
[----:B------:R-:W-:Y:S02]  /*0e00*/  UIADD3.X UR12, UPT, UPT, URZ, UR13, URZ, UP0, !UPT ;  /* 0x0000000dff0c7290 */ /* 0x000fe400087fe4ff */
[----:B------:R-:W-:-:S02]  /*0e10*/  UIADD3.X UR10, UPT, UPT, URZ, UR15, URZ, UP1, !UPT ;  /* 0x0000000fff0a7290 */ /* 0x000fc40008ffe4ff */
[----:B------:R-:W-:Y:S02]  /*0e20*/  UIADD3.X UR8, UPT, UPT, URZ, UR5, URZ, UP2, !UPT ;  /* 0x00000005ff087290 */ /* 0x000fe400097fe4ff */
[----:B---3--:R-:W-:-:S12]  /*0e30*/  UIADD3 UR13, UPT, UPT, UR6, UR18, URZ ;  /* 0x00000012060d7290 */ /* 0x008fd8000fffe0ff */
.L_x_99:
[----:B------:R-:W-:Y:S01]  /*0e40*/  UMOV UR4, UR11 ;  /* 0x0000000b00047c82 */ /* 0x000fe20008000000 */
[----:B------:R-:W-:Y:S02]  /*0e50*/  UMOV UR5, UR12 ;  /* 0x0000000c00057c82 */ /* 0x000fe40008000000 */
[----:B------:R-:W-:-:S03]  /*0e60*/  UIMAD.WIDE UR14, UR18, 0x4, UR4 ;  /* 0x00000004120e78a5 */ /* 0x000fc6000f8e0204 */
[----:B------:R-:W-:Y:S01]  /*0e70*/  UMOV UR4, UR9 ;  /* 0x0000000900047c82 */ /* 0x000fe20008000000 */
[----:B------:R-:W-:Y:S02]  /*0e80*/  UMOV UR5, UR10 ;  /* 0x0000000a00057c82 */ /* 0x000fe40008000000 */
[----:B------:R-:W-:Y:S01]  /*0e90*/  IMAD.U32 R4, RZ, RZ, UR14 ;  /* 0x0000000eff047e24 */ /* 0x000fe2000f8e00ff */
[----:B------:R-:W-:Y:S01]  /*0ea0*/  UIMAD.WIDE UR20, UR18, 0x4, UR4 ;  /* 0x00000004121478a5 */ /* 0x000fe2000f8e0204 */
[----:B------:R-:W-:-:S05]  /*0eb0*/  IMAD.U32 R5, RZ, RZ, UR15 ;  /* 0x0000000fff057e24 */ /* 0x000fca000f8e00ff */
[----:B------:R-:W2:Y:S01]  /*0ec0*/  LDG.E.CONSTANT R4, desc[UR16][R4.64+-0x8] ;  /* 0xfffff81004047981 */ /* 0x000ea2000c1e9900 */
[----:B------:R-:W-:Y:S02]  /*0ed0*/  IMAD.U32 R6, RZ, RZ, UR20 ;  /* 0x00000014ff067e24 */ /* 0x000fe4000f8e00ff */
[----:B------:R-:W-:-:S05]  /*0ee0*/  IMAD.U32 R7, RZ, RZ, UR21 ;  /* 0x00000015ff077e24 */ /* 0x000fca000f8e00ff */
[----:B------:R-:W3:Y:S01]  /*0ef0*/  LDG.E.CONSTANT R10, desc[UR16][R6.64+-0x8] ;  /* 0xfffff810060a7981 */ /* 0x000ee2000c1e9900 */
[----:B------:R-:W-:Y:S01]  /*0f00*/  MOV R11, 0x7fffffff ;  /* 0x7fffffff000b7802 */ /* 0x000fe20000000f00 */
[----:B-12---:R-:W1:Y:S01]  /*0f10*/  F2F.F64.F32 R2, R4 ;  /* 0x0000000400027310 */ /* 0x006e620000201800 */
[----:B---3--:R-:W-:-:S04]  /*0f20*/  FSETP.NEU.AND P0, PT, R10, RZ, PT ;  /* 0x000000ff0a00720b */ /* 0x008fc80003f0d000 */
[----:B------:R-:W-:Y:S01]  /*0f30*/  FSETP.EQU.OR P0, PT, |R10|, +INF , !P0 ;  /* 0x7f8000000a00780b */ /* 0x000fe2000470a600 */
[----:B-1----:R-:W-:-:S08]  /*0f40*/  DADD R2, R2, -R16 ;  /* 0x0000000002027229 */ /* 0x002fd00000000810 */
[----:B------:R-:W-:-:S04]  /*0f50*/  DFMA R16, R2, R18, R16 ;  /* 0x000000120210722b */ /* 0x000fc80000000010 */
[----:B------:R-:W-:Y:S07]  /*0f60*/  @P0 BRA `(.L_x_87) ;  /* 0x0000000000640947 */ /* 0x000fee0003800000 */
        /* <DEDUP_REMOVED lines=20> */
[----:B------:R-:W-:Y:S01]  /*10b0*/  IMAD.MOV.U32 R2, RZ, RZ, R4 ;  /* 0x000000ffff027224 */ /* 0x000fe200078e0004 */
[----:B------:R-:W-:-:S07]  /*10c0*/  MOV R3, R5 ;  /* 0x0000000500037202 */ /* 0x000fce0000000f00 */
.L_x_89:
[----:B------:R-:W-:Y:S05]  /*10d0*/  BSYNC.RECONVERGENT B0 ;  /* 0x0000000000007941 */ /* 0x000fea0003800200 */
.L_x_88:
[----:B------:R-:W-:-:S06]  /*10e0*/  DMUL R2, R2, 100 ;  /* 0x4059000002027828 */ /* 0x000fcc0000000000 */
[----:B------:R1:W2:Y:S05]  /*10f0*/  F2F.F32.F64 R11, R2 ;  /* 0x00000002000b7310 */ /* 0x0002aa0000301000 */
.L_x_87:
[----:B------:R-:W-:Y:S02]  /*1100*/  IMAD.U32 R6, RZ, RZ, UR14 ;  /* 0x0000000eff067e24 */ /* 0x000fe4000f8e00ff */
[----:B------:R-:W-:Y:S02]  /*1110*/  IMAD.U32 R7, RZ, RZ, UR15 ;  /* 0x0000000fff077e24 */ /* 0x000fe4000f8e00ff */
[----:B0-----:R-:W-:Y:S02]  /*1120*/  IMAD.U32 R8, RZ, RZ, UR20 ;  /* 0x00000014ff087e24 */ /* 0x001fe4000f8e00ff */
[----:B------:R-:W-:Y:S01]  /*1130*/  IMAD.U32 R9, RZ, RZ, UR21 ;  /* 0x00000015ff097e24 */ /* 0x000fe2000f8e00ff */
[----:B------:R-:W1:Y:S04]  /*1140*/  LDG.E.CONSTANT R6, desc[UR16][R6.64+-0x4] ;  /* 0xfffffc1006067981 */ /* 0x000e68000c1e9900 */
[----:B------:R-:W3:Y:S01]  /*1150*/  LDG.E.CONSTANT R8, desc[UR16][R8.64+-0x4] ;  /* 0xfffffc1008087981 */ /* 0x000ee2000c1e9900 */
[----:B------:R-:W-:Y:S01]  /*1160*/  UMOV UR4, UR7 ;  /* 0x0000000700047c82 */ /* 0x000fe20008000000 */
[----:B------:R-:W-:Y:S01]  /*1170*/  UMOV UR5, UR8 ;  /* 0x0000000800057c82 */ /* 0x000fe20008000000 */
[----:B------:R-:W-:Y:S01]  /*1180*/  IMAD.MOV.U32 R13, RZ, RZ, 0x7fffffff ;  /* 0x7fffffffff0d7424 */ /* 0x000fe200078e00ff */
[----:B------:R-:W-:-:S06]  /*1190*/  UIMAD.WIDE UR4, UR13, 0x4, UR4 ;  /* 0x000000040d0478a5 */ /* 0x000fcc000f8e0204 */
[----:B------:R-:W-:Y:S01]  /*11a0*/  MOV R4, UR4 ;  /* 0x0000000400047c02 */ /* 0x000fe20008000f00 */
[----:B------:R-:W-:-:S05]  /*11b0*/  IMAD.U32 R5, RZ, RZ, UR5 ;  /* 0x00000005ff057e24 */ /* 0x000fca000f8e00ff */
[----:B--2---:R0:W-:Y:S01]  /*11c0*/  STG.E desc[UR16][R4.64+-0x8], R11 ;  /* 0xfffff80b04007986 */ /* 0x0041e2000c101910 */
[----:B-1----:R-:W1:Y:S01]  /*11d0*/  F2F.F64.F32 R2, R6 ;  /* 0x0000000600027310 */ /* 0x002e620000201800 */
[----:B---3--:R-:W-:-:S04]  /*11e0*/  FSETP.NEU.AND P0, PT, R8, RZ, PT ;  /* 0x000000ff0800720b */ /* 0x008fc80003f0d000 */
[----:B------:R-:W-:Y:S01]  /*11f0*/  FSETP.EQU.OR P0, PT, |R8|, +INF , !P0 ;  /* 0x7f8000000800780b */ /* 0x000fe2000470a600 */
[----:B-1----:R-:W-:-:S08]  /*1200*/  DADD R2, -R16, R2 ;  /* 0x0000000010027229 */ /* 0x002fd00000000102 */
[----:B------:R-:W-:-:S04]  /*1210*/  DFMA R16, R2, R18, R16 ;  /* 0x000000120210722b */ /* 0x000fc80000000010 */
[----:B0-----:R-:W-:Y:S07]  /*1220*/  @P0 BRA `(.L_x_90) ;  /* 0x0000000000640947 */ /* 0x001fee0003800000 */
        /* <DEDUP_REMOVED lines=19> */
[----:B------:R-:W-:Y:S05]  /*1360*/  CALL.REL.NOINC `($__internal_3_$__cuda_sm20_div_rn_f64_full) ;  /* 0x00000008001c7944 */ /* 0x000fea0003c00000 */
[----:B------:R-:W-:Y:S02]  /*1370*/  IMAD.MOV.U32 R2, RZ, RZ, R4 ;  /* 0x000000ffff027224 */ /* 0x000fe400078e0004 */
[----:B------:R-:W-:-:S07]  /*1380*/  IMAD.MOV.U32 R3, RZ, RZ, R5 ;  /* 0x000000ffff037224 */ /* 0x000fce00078e0005 */
.L_x_92:
[----:B------:R-:W-:Y:S05]  /*1390*/  BSYNC.RECONVERGENT B0 ;  /* 0x0000000000007941 */ /* 0x000fea0003800200 */
.L_x_91:
[----:B------:R-:W-:-:S06]  /*13a0*/  DMUL R2, R2, 100 ;  /* 0x4059000002027828 */ /* 0x000fcc0000000000 */
[----:B------:R0:W1:Y:S05]  /*13b0*/  F2F.F32.F64 R13, R2 ;  /* 0x00000002000d7310 */ /* 0x00006a0000301000 */
.L_x_90:
[----:B------:R-:W-:Y:S02]  /*13c0*/  IMAD.U32 R6, RZ, RZ, UR14 ;  /* 0x0000000eff067e24 */ /* 0x000fe4000f8e00ff */
[----:B------:R-:W-:Y:S01]  /*13d0*/  IMAD.U32 R7, RZ, RZ, UR15 ;  /* 0x0000000fff077e24 */ /* 0x000fe2000f8e00ff */
[----:B------:R-:W-:Y:S01]  /*13e0*/  MOV R8, UR20 ;  /* 0x0000001400087c02 */ /* 0x000fe20008000f00 */
[----:B------:R-:W-:-:S03]  /*13f0*/  IMAD.U32 R9, RZ, RZ, UR21 ;  /* 0x00000015ff097e24 */ /* 0x000fc6000f8e00ff */
[----:B------:R-:W0:Y:S04]  /*1400*/  LDG.E.CONSTANT R6, desc[UR16][R6.64] ;  /* 0x0000001006067981 */ /* 0x000e28000c1e9900 */
[----:B------:R-:W2:Y:S01]  /*1410*/  LDG.E.CONSTANT R8, desc[UR16][R8.64] ;  /* 0x0000001008087981 */ /* 0x000ea2000c1e9900 */
[----:B------:R-:W-:Y:S02]  /*1420*/  IMAD.U32 R4, RZ, RZ, UR4 ;  /* 0x00000004ff047e24 */ /* 0x000fe4000f8e00ff */
[----:B------:R-:W-:Y:S02]  /*1430*/  IMAD.U32 R5, RZ, RZ, UR5 ;  /* 0x00000005ff057e24 */ /* 0x000fe4000f8e00ff */
[----:B------:R-:W-:-:S03]  /*1440*/  IMAD.MOV.U32 R11, RZ, RZ, 0x7fffffff ;  /* 0x7fffffffff0b7424 */ /* 0x000fc600078e00ff */
[----:B-1----:R1:W-:Y:S01]  /*1450*/  STG.E desc[UR16][R4.64+-0x4], R13 ;  /* 0xfffffc0d04007986 */ /* 0x0023e2000c101910 */
[----:B0-----:R-:W0:Y:S01]  /*1460*/  F2F.F64.F32 R2, R6 ;  /* 0x0000000600027310 */ /* 0x001e220000201800 */
[----:B--2---:R-:W-:-:S04]  /*1470*/  FSETP.NEU.AND P0, PT, R8, RZ, PT ;  /* 0x000000ff0800720b */ /* 0x004fc80003f0d000 */
[----:B------:R-:W-:Y:S01]  /*1480*/  FSETP.EQU.OR P0, PT, |R8|, +INF , !P0 ;  /* 0x7f8000000800780b */ /* 0x000fe2000470a600 */
[----:B0-----:R-:W-:-:S08]  /*1490*/  DADD R2, -R16, R2 ;  /* 0x0000000010027229 */ /* 0x001fd00000000102 */
[----:B------:R-:W-:-:S04]  /*14a0*/  DFMA R16, R2, R18, R16 ;  /* 0x000000120210722b */ /* 0x000fc80000000010 */
[----:B-1----:R-:W-:Y:S07]  /*14b0*/  @P0 BRA `(.L_x_93) ;  /* 0x0000000000640947 */ /* 0x002fee0003800000 */
        /* <DEDUP_REMOVED lines=17> */
[----:B------:R-:W-:Y:S01]  /*15d0*/  MOV R0, 0x1600 ;  /* 0x0000160000007802 */ /* 0x000fe20000000f00 */
[----:B------:R-:W-:-:S07]  /*15e0*/  IMAD.MOV.U32 R9, RZ, RZ, R17 ;  /* 0x000000ffff097224 */ /* 0x000fce00078e0011 */
[----:B------:R-:W-:Y:S05]  /*15f0*/  CALL.REL.NOINC `($__internal_3_$__cuda_sm20_div_rn_f64_full) ;  /* 0x0000000400787944 */ /* 0x000fea0003c00000 */
[----:B------:R-:W-:Y:S02]  /*1600*/  IMAD.MOV.U32 R2, RZ, RZ, R4 ;  /* 0x000000ffff027224 */ /* 0x000fe400078e0004 */
[----:B------:R-:W-:-:S07]  /*1610*/  IMAD.MOV.U32 R3, RZ, RZ, R5 ;  /* 0x000000ffff037224 */ /* 0x000fce00078e0005 */
.L_x_95:
[----:B------:R-:W-:Y:S05]  /*1620*/  BSYNC.RECONVERGENT B0 ;  /* 0x0000000000007941 */ /* 0x000fea0003800200 */
.L_x_94:
[----:B------:R-:W-:-:S06]  /*1630*/  DMUL R2, R2, 100 ;  /* 0x4059000002027828 */ /* 0x000fcc0000000000 */
[----:B------:R0:W1:Y:S05]  /*1640*/  F2F.F32.F64 R11, R2 ;  /* 0x00000002000b7310 */ /* 0x00006a0000301000 */
.L_x_93:
[----:B------:R-:W-:Y:S01]  /*1650*/  MOV R6, UR14 ;  /* 0x0000000e00067c02 */ /* 0x000fe20008000f00 */
[----:B------:R-:W-:Y:S02]  /*1660*/  IMAD.U32 R7, RZ, RZ, UR15 ;  /* 0x0000000fff077e24 */ /* 0x000fe4000f8e00ff */
[----:B------:R-:W-:Y:S02]  /*1670*/  IMAD.U32 R8, RZ, RZ, UR20 ;  /* 0x00000014ff087e24 */ /* 0x000fe4000f8e00ff */
[----:B------:R-:W-:Y:S01]  /*1680*/  IMAD.U32 R9, RZ, RZ, UR21 ;  /* 0x00000015ff097e24 */ /* 0x000fe2000f8e00ff */
[----:B------:R-:W0:Y:S04]  /*1690*/  LDG.E.CONSTANT R6, desc[UR16][R6.64+0x4] ;  /* 0x0000041006067981 */ /* 0x000e28000c1e9900 */
[----:B------:R-:W2:Y:S01]  /*16a0*/  LDG.E.CONSTANT R8, desc[UR16][R8.64+0x4] ;  /* 0x0000041008087981 */ /* 0x000ea2000c1e9900 */
[----:B------:R-:W-:Y:S01]  /*16b0*/  IMAD.U32 R4, RZ, RZ, UR4 ;  /* 0x00000004ff047e24 */ /* 0x000fe2000f8e00ff */
[----:B------:R-:W-:Y:S01]  /*16c0*/  MOV R5, UR5 ;  /* 0x0000000500057c02 */ /* 0x000fe20008000f00 */
[----:B------:R-:W-:-:S04]  /*16d0*/  IMAD.MOV.U32 R13, RZ, RZ, 0x7fffffff ;  /* 0x7fffffffff0d7424 */ /* 0x000fc800078e00ff */
        /* <DEDUP_REMOVED lines=27> */
[----:B------:R-:W-:Y:S01]  /*1890*/  MOV R2, R4 ;  /* 0x0000000400027202 */ /* 0x000fe20000000f00 */
[----:B------:R-:W-:-:S07]  /*18a0*/  IMAD.MOV.U32 R3, RZ, RZ, R5 ;  /* 0x000000ffff037224 */ /* 0x000fce00078e0005 */
.L_x_98:
[----:B------:R-:W-:Y:S05]  /*18b0*/  BSYNC.RECONVERGENT B0 ;  /* 0x0000000000007941 */ /* 0x000fea0003800200 */
.L_x_97:
[----:B------:R-:W-:-:S06]  /*18c0*/  DMUL R2, R2, 100 ;  /* 0x4059000002027828 */ /* 0x000fcc0000000000 */
[----:B------:R0:W1:Y:S05]  /*18d0*/  F2F.F32.F64 R13, R2 ;  /* 0x00000002000d7310 */ /* 0x00006a0000301000 */
.L_x_96:
[----:B0-----:R-:W-:Y:S01]  /*18e0*/  IMAD.U32 R2, RZ, RZ, UR4 ;  /* 0x00000004ff027e24 */ /* 0x001fe2000f8e00ff */
[----:B------:R-:W-:Y:S01]  /*18f0*/  UIADD3 UR18, UPT, UPT, UR18, 0x4, URZ ;  /* 0x0000000412127890 */ /* 0x000fe2000fffe0ff */
[----:B------:R-:W-:Y:S01]  /*1900*/  IMAD.U32 R3, RZ, RZ, UR5 ;  /* 0x00000005ff037e24 */ /* 0x000fe2000f8e00ff */
[----:B------:R-:W-:Y:S02]  /*1910*/  UIADD3 UR13, UPT, UPT, UR13, 0x4, URZ ;  /* 0x000000040d0d7890 */ /* 0x000fe4000fffe0ff */
[----:B------:R-:W-:Y:S02]  /*1920*/  UISETP.GE.AND UP0, UPT, UR18, UR19, UPT ;  /* 0x000000131200728c */ /* 0x000fe4000bf06270 */
[----:B-1----:R1:W-:Y:S07]  /*1930*/  STG.E desc[UR16][R2.64+0x4], R13 ;  /* 0x0000040d02007986 */ /* 0x0023ee000c101910 */
[----:B------:R-:W-:Y:S05]  /*1940*/  BRA.U !UP0, `(.L_x_99) ;  /* 0xfffffff5083c7547 */ /* 0x000fea000b83ffff */
[----:B------:R-:W-:Y:S05]  /*1950*/  EXIT ;  /* 0x000000000000794d */ /* 0x000fea0003800000 */
        .weak           $__internal_2_$__cuda_sm20_dblrcp_rn_slowpath_v3
        .type           $__internal_2_$__cuda_sm20_dblrcp_rn_slowpath_v3,@function
        .size           $__internal_2_$__cuda_sm20_dblrcp_rn_slowpath_v3,($__internal_3_$__cuda_sm20_div_rn_f64_full - $__internal_2_$__cuda_sm20_dblrcp_rn_slowpath_v3)
$__internal_2_$__cuda_sm20_dblrcp_rn_slowpath_v3:
        /* <DEDUP_REMOVED lines=10> */
[----:B------:R-:W-:Y:S02]  /*1a00*/  VIADD R5, R3, 0xc0200000 ;  /* 0xc020000003057836 */ /* 0x000fe40000000000 */
[----:B------:R-:W-:Y:S02]  /*1a10*/  IMAD.MOV.U32 R4, RZ, RZ, R2 ;  /* 0x000000ffff047224 */ /* 0x000fe400078e0002 */
[----:B------:R-:W0:Y:S04]  /*1a20*/  MUFU.RCP64H R7, R5 ;  /* 0x0000000500077308 */ /* 0x000e280000001800 */
        /* <DEDUP_REMOVED lines=10> */
.L_x_102:
        /* <DEDUP_REMOVED lines=10> */
.L_x_100:
[----:B------:R-:W-:Y:S01]  /*1b70*/  LOP3.LUT R5, R3, 0x80000, RZ, 0xfc, !PT ;  /* 0x0008000003057812 */ /* 0x000fe200078efcff */
[----:B------:R-:W-:-:S07]  /*1b80*/  IMAD.MOV.U32 R4, RZ, RZ, R2 ;  /* 0x000000ffff047224 */ /* 0x000fce00078e0002 */
.L_x_101:
[----:B------:R-:W-:Y:S01]  /*1b90*/  IMAD.MOV.U32 R2, RZ, RZ, R0 ;  /* 0x000000ffff027224 */ /* 0x000fe200078e0000 */
[----:B------:R-:W-:Y:S01]  /*1ba0*/  MOV R18, R4 ;  /* 0x0000000400127202 */ /* 0x000fe20000000f00 */
[----:B------:R-:W-:Y:S02]  /*1bb0*/  IMAD.MOV.U32 R3, RZ, RZ, 0x0 ;  /* 0x00000000ff037424 */ /* 0x000fe400078e00ff */
[----:B------:R-:W-:Y:S02]  /*1bc0*/  IMAD.MOV.U32 R19, RZ, RZ, R5 ;  /* 0x000000ffff137224 */ /* 0x000fe400078e0005 */
[----:B------:R-:W-:Y:S05]  /*1bd0*/  RET.REL.NODEC R2 `(natr_batch_f32) ;  /* 0xffffffe402087950 */ /* 0x000fea0003c3ffff */
        .weak           $__internal_3_$__cuda_sm20_div_rn_f64_full
        .type           $__internal_3_$__cuda_sm20_div_rn_f64_full,@function
        .size           $__internal_3_$__cuda_sm20_div_rn_f64_full,(.L_x_112 - $__internal_3_$__cuda_sm20_div_rn_f64_full)
$__internal_3_$__cuda_sm20_div_rn_f64_full:
[C---:B------:R-:W-:Y:S01]  /*1be0*/  FSETP.GEU.AND P0, PT, |R11|.reuse, 1.469367938527859385e-39, PT ;  /* 0x001000000b00780b */ /* 0x040fe20003f0e200 */
[----:B------:R-:W-:Y:S01]  /*1bf0*/  IMAD.MOV.U32 R6, RZ, RZ, R8 ;  /* 0x000000ffff067224 */ /* 0x000fe200078e0008 */
[----:B------:R-:W-:Y:S01]  /*1c00*/  LOP3.LUT R12, R11, 0x800fffff, RZ, 0xc0, !PT ;  /* 0x800fffff0b0c7812 */ /* 0x000fe200078ec0ff */
[----:B------:R-:W-:Y:S01]  /*1c10*/  BSSY.RECONVERGENT B1, `(.L_x_103) ;  /* 0x0000054000017945 */ /* 0x000fe20003800200 */
[C---:B------:R-:W-:Y:S02]  /*1c20*/  FSETP.GEU.AND P2, PT, |R9|.reuse, 1.469367938527859385e-39, PT ;  /* 0x001000000900780b */ /* 0x040fe40003f4e200 */
[----:B------:R-:W-:Y:S01]  /*1c30*/  LOP3.LUT R13, R12, 0x3ff00000, RZ, 0xfc, !PT ;  /* 0x3ff000000c0d7812 */ /* 0x000fe200078efcff */
[----:B------:R-:W-:Y:S01]  /*1c40*/  IMAD.MOV.U32 R12, RZ, RZ, R10 ;  /* 0x000000ffff0c7224 */ /* 0x000fe200078e000a */
[----:B------:R-:W-:Y:S02]  /*1c50*/  MOV R20, 0x1 ;  /* 0x0000000100147802 */ /* 0x000fe40000000f00 */
[----:B------:R-:W-:-:S02]  /*1c60*/  LOP3.LUT R2, R9, 0x7ff00000, RZ, 0xc0, !PT ;  /* 0x7ff0000009027812 */ /* 0x000fc400078ec0ff */
[C---:B------:R-:W-:Y:S01]  /*1c70*/  LOP3.LUT R5, R11.reuse, 0x7ff00000, RZ, 0xc0, !PT ;  /* 0x7ff000000b057812 */ /* 0x040fe200078ec0ff */
[----:B------:R-:W-:Y:S02]  /*1c80*/  @!P0 DMUL R12, R10, 8.98846567431157953865e+307 ;  /* 0x7fe000000a0c8828 */ /* 0x000fe40000000000 */
[----:B------:R-:W-:Y:S01]  /*1c90*/  IMAD.MOV.U32 R4, RZ, RZ, R2 ;  /* 0x000000ffff047224 */ /* 0x000fe200078e0002 */
[C---:B------:R-:W-:Y:S02]  /*1ca0*/  ISETP.GE.U32.AND P1, PT, R2.reuse, R5, PT ;  /* 0x000000050200720c */ /* 0x040fe40003f26070 */
[----:B------:R-:W-:Y:S01]  /*1cb0*/  @!P2 LOP3.LUT R3, R11, 0x7ff00000, RZ, 0xc0, !PT ;  /* 0x7ff000000b03a812 */ /* 0x000fe200078ec0ff */
[----:B------:R-:W0:Y:S03]  /*1cc0*/  MUFU.RCP64H R21, R13 ;  /* 0x0000000d00157308 */ /* 0x000e260000001800 */
[----:B------:R-:W-:Y:S01]  /*1cd0*/  @!P2 ISETP.GE.U32.AND P3, PT, R2, R3, PT ;  /* 0x000000030200a20c */ /* 0x000fe20003f66070 */
[----:B------:R-:W-:Y:S01]  /*1ce0*/  IMAD.MOV.U32 R3, RZ, RZ, 0x1ca00000 ;  /* 0x1ca00000ff037424 */ /* 0x000fe200078e00ff */
[----:B------:R-:W-:-:S04]  /*1cf0*/  @!P0 LOP3.LUT R5, R13, 0x7ff00000, RZ, 0xc0, !PT ;  /* 0x7ff000000d058812 */ /* 0x000fc800078ec0ff */
[----:B------:R-:W-:Y:S01]  /*1d00*/  @!P2 SEL R7, R3, 0x63400000, !P3 ;  /* 0x634000000307a807 */ /* 0x000fe20005800000 */
[----:B------:R-:W-:-:S03]  /*1d10*/  VIADD R26, R5, 0xffffffff ;  /* 0xffffffff051a7836 */ /* 0x000fc60000000000 */
[----:B------:R-:W-:Y:S01]  /*1d20*/  @!P2 LOP3.LUT R24, R7, 0x80000000, R9, 0xf8, !PT ;  /* 0x800000000718a812 */ /* 0x000fe200078ef809 */
[----:B0-----:R-:W-:-:S03]  /*1d30*/  DFMA R22, R20, -R12, 1 ;  /* 0x3ff000001416742b */ /* 0x001fc6000000080c */
[----:B------:R-:W-:Y:S01]  /*1d40*/  @!P2 LOP3.LUT R25, R24, 0x100000, RZ, 0xfc, !PT ;  /* 0x001000001819a812 */ /* 0x000fe200078efcff */
[----:B------:R-:W-:-:S04]  /*1d50*/  @!P2 IMAD.MOV.U32 R24, RZ, RZ, RZ ;  /* 0x000000ffff18a224 */ /* 0x000fc800078e00ff */
[----:B------:R-:W-:-:S08]  /*1d60*/  DFMA R22, R22, R22, R22 ;  /* 0x000000161616722b */ /* 0x000fd00000000016 */
[----:B------:R-:W-:Y:S01]  /*1d70*/  DFMA R22, R20, R22, R20 ;  /* 0x000000161416722b */ /* 0x000fe20000000014 */
[----:B------:R-:W-:-:S04]  /*1d80*/  SEL R21, R3, 0x63400000, !P1 ;  /* 0x6340000003157807 */ /* 0x000fc80004800000 */
[----:B------:R-:W-:-:S03]  /*1d90*/  LOP3.LUT R7, R21, 0x800fffff, R9, 0xf8, !PT ;  /* 0x800fffff15077812 */ /* 0x000fc600078ef809 */
[----:B------:R-:W-:-:S03]  /*1da0*/  DFMA R20, R22, -R12, 1 ;  /* 0x3ff000001614742b */ /* 0x000fc6000000080c */
[----:B------:R-:W-:-:S05]  /*1db0*/  @!P2 DFMA R6, R6, 2, -R24 ;  /* 0x400000000606a82b */ /* 0x000fca0000000818 */
[----:B------:R-:W-:-:S05]  /*1dc0*/  DFMA R20, R22, R20, R22 ;  /* 0x000000141614722b */ /* 0x000fca0000000016 */
[----:B------:R-:W-:-:S03]  /*1dd0*/  @!P2 LOP3.LUT R4, R7, 0x7ff00000, RZ, 0xc0, !PT ;  /* 0x7ff000000704a812 */ /* 0x000fc600078ec0ff */
[----:B------:R-:W-:Y:S01]  /*1de0*/  DMUL R22, R20, R6 ;  /* 0x0000000614167228 */ /* 0x000fe20000000000 */
[----:B------:R-:W-:-:S04]  /*1df0*/  IADD3 R24, PT, PT, R4, -0x1, RZ ;  /* 0xffffffff04187810 */ /* 0x000fc80007ffe0ff */
[----:B------:R-:W-:-:S03]  /*1e00*/  ISETP.GT.U32.AND P0, PT, R24, 0x7feffffe, PT ;  /* 0x7feffffe1800780c */ /* 0x000fc60003f04070 */
[----:B------:R-:W-:Y:S01]  /*1e10*/  DFMA R24, R22, -R12, R6 ;  /* 0x8000000c1618722b */ /* 0x000fe20000000006 */
[----:B------:R-:W-:-:S07]  /*1e20*/  ISETP.GT.U32.OR P0, PT, R26, 0x7feffffe, P0 ;  /* 0x7feffffe1a00780c */ /* 0x000fce0000704470 */
[----:B------:R-:W-:-:S06]  /*1e30*/  DFMA R24, R20, R24, R22 ;  /* 0x000000181418722b */ /* 0x000fcc0000000016 */
[----:B------:R-:W-:Y:S05]  /*1e40*/  @P0 BRA `(.L_x_104) ;  /* 0x00000000006c0947 */ /* 0x000fea0003800000 */
[----:B------:R-:W-:-:S04]  /*1e50*/  LOP3.LUT R5, R11, 0x7ff00000, RZ, 0xc0, !PT ;  /* 0x7ff000000b057812 */ /* 0x000fc800078ec0ff */
[CC--:B------:R-:W-:Y:S02]  /*1e60*/  VIADDMNMX R4, R2.reuse, -R5.reuse, 0xb9600000, !PT ;  /* 0xb960000002047446 */ /* 0x0c0fe40007800905 */
[----:B------:R-:W-:Y:S02]  /*1e70*/  ISETP.GE.U32.AND P0, PT, R2, R5, PT ;  /* 0x000000050200720c */ /* 0x000fe40003f06070 */
[----:B------:R-:W-:Y:S02]  /*1e80*/  VIMNMX R4, PT, PT, R4, 0x46a00000, PT ;  /* 0x46a0000004047848 */ /* 0x000fe40003fe0100 */
[----:B------:R-:W-:-:S05]  /*1e90*/  SEL R3, R3, 0x63400000, !P0 ;  /* 0x6340000003037807 */ /* 0x000fca0004000000 */
[----:B------:R-:W-:Y:S02]  /*1ea0*/  IMAD.IADD R8, R4, 0x1, -R3 ;  /* 0x0000000104087824 */ /* 0x000fe400078e0a03 */
[----:B------:R-:W-:Y:S02]  /*1eb0*/  IMAD.MOV.U32 R4, RZ, RZ, RZ ;  /* 0x000000ffff047224 */ /* 0x000fe400078e00ff */
        /* <DEDUP_REMOVED lines=11> */
[----:B------:R-:W-:Y:S01]  /*1f70*/  DMUL.RP R6, R24, R6 ;  /* 0x0000000618067228 */ /* 0x000fe20000008000 */
[----:B------:R-:W-:-:S06]  /*1f80*/  IMAD.MOV.U32 R4, RZ, RZ, RZ ;  /* 0x000000ffff047224 */ /* 0x000fcc00078e00ff */
[----:B------:R-:W-:-:S03]  /*1f90*/  DFMA R4, R2, -R4, R24 ;  /* 0x800000040204722b */ /* 0x000fc60000000018 */
[----:B------:R-:W-:-:S03]  /*1fa0*/  LOP3.LUT R11, R7, R11, RZ, 0x3c, !PT ;  /* 0x0000000b070b7212 */ /* 0x000fc600078e3cff */
[----:B------:R-:W-:-:S04]  /*1fb0*/  IADD3 R4, PT, PT, -R8, -0x43300000, RZ ;  /* 0xbcd0000008047810 */ /* 0x000fc80007ffe1ff */
[----:B------:R-:W-:-:S04]  /*1fc0*/  FSETP.NEU.AND P0, PT, |R5|, R4, PT ;  /* 0x000000040500720b */ /* 0x000fc80003f0d200 */
[----:B------:R-:W-:Y:S02]  /*1fd0*/  FSEL R2, R6, R2, !P0 ;  /* 0x0000000206027208 */ /* 0x000fe40004000000 */
[----:B------:R-:W-:Y:S01]  /*1fe0*/  FSEL R3, R11, R3, !P0 ;  /* 0x000000030b037208 */ /* 0x000fe20004000000 */
[----:B------:R-:W-:Y:S06]  /*1ff0*/  BRA `(.L_x_105) ;  /* 0x0000000000547947 */ /* 0x000fec0003800000 */
.L_x_104:
[----:B------:R-:W-:-:S14]  /*2000*/  DSETP.NAN.AND P0, PT, R8, R8, PT ;  /* 0x000000080800722a */ /* 0x000fdc0003f08000 */
[----:B------:R-:W-:Y:S05]  /*2010*/  @P0 BRA `(.L_x_106) ;  /* 0x0000000000440947 */ /* 0x000fea0003800000 */
[----:B------:R-:W-:-:S14]  /*2020*/  DSETP.NAN.AND P0, PT, R10, R10, PT ;  /* 0x0000000a0a00722a */ /* 0x000fdc0003f08000 */
[----:B------:R-:W-:Y:S05]  /*2030*/  @P0 BRA `(.L_x_107) ;  /* 0x0000000000300947 */ /* 0x000fea0003800000 */
[----:B------:R-:W-:Y:S01]  /*2040*/  ISETP.NE.AND P0, PT, R4, R5, PT ;  /* 0x000000050400720c */ /* 0x000fe20003f05270 */
[----:B------:R-:W-:Y:S02]  /*2050*/  IMAD.MOV.U32 R2, RZ, RZ, 0x0 ;  /* 0x00000000ff027424 */ /* 0x000fe400078e00ff */
[----:B------:R-:W-:-:S10]  /*2060*/  IMAD.MOV.U32 R3, RZ, RZ, -0x80000 ;  /* 0xfff80000ff037424 */ /* 0x000fd400078e00ff */
[----:B------:R-:W-:Y:S05]  /*2070*/  @!P0 BRA `(.L_x_105) ;  /* 0x0000000000348947 */ /* 0x000fea0003800000 */
[----:B------:R-:W-:Y:S02]  /*2080*/  ISETP.NE.AND P0, PT, R4, 0x7ff00000, PT ;  /* 0x7ff000000400780c */ /* 0x000fe40003f05270 */
[----:B------:R-:W-:Y:S02]  /*2090*/  LOP3.LUT R3, R9, 0x80000000, R11, 0x48, !PT ;  /* 0x8000000009037812 */ /* 0x000fe400078e480b */
[----:B------:R-:W-:-:S13]  /*20a0*/  ISETP.EQ.OR P0, PT, R5, RZ, !P0 ;  /* 0x000000ff0500720c */ /* 0x000fda0004702670 */
[----:B------:R-:W-:Y:S02]  /*20b0*/  @P0 LOP3.LUT R4, R3, 0x7ff00000, RZ, 0xfc, !PT ;  /* 0x7ff0000003040812 */ /* 0x000fe400078efcff */
[----:B------:R-:W-:Y:S01]  /*20c0*/  @!P0 MOV R2, RZ ;  /* 0x000000ff00028202 */ /* 0x000fe20000000f00 */
[----:B------:R-:W-:Y:S02]  /*20d0*/  @P0 IMAD.MOV.U32 R2, RZ, RZ, RZ ;  /* 0x000000ffff020224 */ /* 0x000fe400078e00ff */
[----:B------:R-:W-:Y:S01]  /*20e0*/  @P0 IMAD.MOV.U32 R3, RZ, RZ, R4 ;  /* 0x000000ffff030224 */ /* 0x000fe200078e0004 */
[----:B------:R-:W-:Y:S06]  /*20f0*/  BRA `(.L_x_105) ;  /* 0x0000000000147947 */ /* 0x000fec0003800000 */
.L_x_107:
[----:B------:R-:W-:Y:S01]  /*2100*/  LOP3.LUT R3, R11, 0x80000, RZ, 0xfc, !PT ;  /* 0x000800000b037812 */ /* 0x000fe200078efcff */
[----:B------:R-:W-:Y:S01]  /*2110*/  IMAD.MOV.U32 R2, RZ, RZ, R10 ;  /* 0x000000ffff027224 */ /* 0x000fe200078e000a */
[----:B------:R-:W-:Y:S06]  /*2120*/  BRA `(.L_x_105) ;  /* 0x0000000000087947 */ /* 0x000fec0003800000 */
.L_x_106:
[----:B------:R-:W-:Y:S01]  /*2130*/  LOP3.LUT R3, R9, 0x80000, RZ, 0xfc, !PT ;  /* 0x0008000009037812 */ /* 0x000fe200078efcff */
[----:B------:R-:W-:-:S07]  /*2140*/  IMAD.MOV.U32 R2, RZ, RZ, R8 ;  /* 0x000000ffff027224 */ /* 0x000fce00078e0008 */
.L_x_105:
[----:B------:R-:W-:Y:S05]  /*2150*/  BSYNC.RECONVERGENT B1 ;  /* 0x0000000000017941 */ /* 0x000fea0003800200 */
.L_x_103:
[----:B------:R-:W-:Y:S01]  /*2160*/  MOV R4, R2 ;  /* 0x0000000200047202 */ /* 0x000fe20000000f00 */
[----:B------:R-:W-:Y:S02]  /*2170*/  IMAD.MOV.U32 R5, RZ, RZ, R3 ;  /* 0x000000ffff057224 */ /* 0x000fe400078e0003 */
[----:B------:R-:W-:Y:S02]  /*2180*/  IMAD.MOV.U32 R2, RZ, RZ, R0 ;  /* 0x000000ffff027224 */ /* 0x000fe400078e0000 */
[----:B------:R-:W-:-:S04]  /*2190*/  IMAD.MOV.U32 R3, RZ, RZ, 0x0 ;  /* 0x00000000ff037424 */ /* 0x000fc800078e00ff */
[----:B------:R-:W-:Y:S05]  /*21a0*/  RET.REL.NODEC R2 `(natr_batch_f32) ;  /* 0xffffffdc02947950 */ /* 0x000fea0003c3ffff */
.L_x_108:
        /* <DEDUP_REMOVED lines=13> */
.L_x_112:


//--------------------- .nv.shared.reserved.0     --------------------------
	.section	.nv.shared.reserved.0,"aw",@nobits
	.weak		__nv_reservedSMEM_offset_0_alias
	.size		__nv_reservedSMEM_offset_0_alias, 0, 64
	.other		__nv_reservedSMEM_offset_0_alias,@"STO_CUDA_RESERVED_SHARED STV_DEFAULT"
__nv_reservedSMEM_offset_0_alias:
	.zero		0
	.zero		64


//--------------------- .nv.shared.natr_batch_f32 --------------------------
	.section	.nv.shared.natr_batch_f32,"aw",@nobits
	.sectionflags	@""
	.align	4
.nv.shared.natr_batch_f32:
	.zero		1152


//--------------------- .nv.constant0.natr_many_series_one_param_f32 --------------------------
	.section	.nv.constant0.natr_many_series_one_param_f32,"a",@progbits
	.sectionflags	@""
	.align	4
.nv.constant0.natr_many_series_one_param_f32:
	.zero		952


//--------------------- .nv.constant0.natr_batch_f32 --------------------------
	.section	.nv.constant0.natr_batch_f32,"a",@progbits
	.sectionflags	@""
	.align	4
.nv.constant0.natr_batch_f32:
	.zero		944


//--------------------- SYMBOLS --------------------------

	.type		.nv.reservedSmem.offset0,@object
	.size		.nv.reservedSmem.offset0,0x4
	.type		.nv.reservedSmem.cap,@object
	.size		.nv.reservedSmem.cap,0x4
